//
// Generated by NVIDIA NVVM Compiler
//
// Compiler Build ID: CL-36424714
// Cuda compilation tools, release 13.0, V13.0.88
// Based on NVVM 20.0.0
//

.version 9.0
.target sm_100
.address_size 64

	// .globl	_Z9sn_vm_gpuPiS_S_S_iiS_i
.extern .func  (.param .b32 func_retval0) vprintf
(
	.param .b64 vprintf_param_0,
	.param .b64 vprintf_param_1
)
;
// _ZZ9sn_vm_gpuPiS_S_S_iiS_iE2nf has been demoted
// _ZZ9sn_vm_gpuPiS_S_S_iiS_iE2jf has been demoted
// _ZZ9sn_vm_gpuPiS_S_S_iiS_iE2cf has been demoted
// _ZZ9sn_vm_gpuPiS_S_S_iiS_iE1k has been demoted
// _ZZ9sn_vm_gpuPiS_S_S_iiS_iE2go has been demoted
.global .align 1 .b8 $str[23] = {115, 110, 45, 118, 109, 32, 115, 116, 101, 112, 32, 106, 61, 37, 100, 44, 32, 107, 61, 37, 100, 10};
.global .align 1 .b8 $str$1[6] = {121, 35, 49, 58, 10};
.global .align 1 .b8 $str$2[6] = {37, 49, 48, 100, 32};
.global .align 1 .b8 $str$3[2] = {10};
.global .align 1 .b8 $str$4[6] = {121, 35, 50, 58, 10};
.global .align 1 .b8 $str$5[6] = {121, 35, 51, 58, 10};
.global .align 1 .b8 $str$6[22] = {102, 105, 114, 101, 32, 37, 100, 32, 105, 110, 32, 37, 100, 32, 99, 111, 112, 105, 101, 115, 10};
.global .align 1 .b8 $str$7[5] = {109, 117, 58, 10};
.global .align 1 .b8 $str$8[4] = {37, 100, 32};

.visible .entry _Z9sn_vm_gpuPiS_S_S_iiS_i(
	.param .u64 .ptr .align 1 _Z9sn_vm_gpuPiS_S_S_iiS_i_param_0,
	.param .u64 .ptr .align 1 _Z9sn_vm_gpuPiS_S_S_iiS_i_param_1,
	.param .u64 .ptr .align 1 _Z9sn_vm_gpuPiS_S_S_iiS_i_param_2,
	.param .u64 .ptr .align 1 _Z9sn_vm_gpuPiS_S_S_iiS_i_param_3,
	.param .u32 _Z9sn_vm_gpuPiS_S_S_iiS_i_param_4,
	.param .u32 _Z9sn_vm_gpuPiS_S_S_iiS_i_param_5,
	.param .u64 .ptr .align 1 _Z9sn_vm_gpuPiS_S_S_iiS_i_param_6,
	.param .u32 _Z9sn_vm_gpuPiS_S_S_iiS_i_param_7
)
{
	.local .align 8 .b8 	__local_depot0[8];
	.reg .b64 	%SP;
	.reg .b64 	%SPL;
	.reg .pred 	%p<178>;
	.reg .b32 	%r<835>;
	.reg .b64 	%rd<247>;
	// demoted variable
	.shared .align 4 .u32 _ZZ9sn_vm_gpuPiS_S_S_iiS_iE2nf;
	// demoted variable
	.shared .align 4 .u32 _ZZ9sn_vm_gpuPiS_S_S_iiS_iE2jf;
	// demoted variable
	.shared .align 4 .u32 _ZZ9sn_vm_gpuPiS_S_S_iiS_iE2cf;
	// demoted variable
	.shared .align 4 .u32 _ZZ9sn_vm_gpuPiS_S_S_iiS_iE1k;
	// demoted variable
	.shared .align 4 .u32 _ZZ9sn_vm_gpuPiS_S_S_iiS_iE2go;
	mov.u64 	%SPL, __local_depot0;
	cvta.local.u64 	%SP, %SPL;
	ld.param.u64 	%rd31, [_Z9sn_vm_gpuPiS_S_S_iiS_i_param_0];
	ld.param.u64 	%rd32, [_Z9sn_vm_gpuPiS_S_S_iiS_i_param_1];
	ld.param.u64 	%rd33, [_Z9sn_vm_gpuPiS_S_S_iiS_i_param_2];
	ld.param.u64 	%rd34, [_Z9sn_vm_gpuPiS_S_S_iiS_i_param_3];
	ld.param.u32 	%r146, [_Z9sn_vm_gpuPiS_S_S_iiS_i_param_4];
	ld.param.u32 	%r147, [_Z9sn_vm_gpuPiS_S_S_iiS_i_param_5];
	ld.param.u64 	%rd35, [_Z9sn_vm_gpuPiS_S_S_iiS_i_param_6];
	ld.param.u32 	%r149, [_Z9sn_vm_gpuPiS_S_S_iiS_i_param_7];
	cvta.to.global.u64 	%rd1, %rd33;
	cvta.to.global.u64 	%rd2, %rd34;
	cvta.to.global.u64 	%rd3, %rd32;
	cvta.to.global.u64 	%rd4, %rd31;
	cvta.to.global.u64 	%rd5, %rd35;
	add.u64 	%rd6, %SPL, 0;
	mov.u32 	%r1, %tid.x;
	mov.b32 	%r779, 0;
	st.shared.u32 	[_ZZ9sn_vm_gpuPiS_S_S_iiS_iE1k], %r779;
	mov.b32 	%r150, 1;
	st.shared.u32 	[_ZZ9sn_vm_gpuPiS_S_S_iiS_iE2go], %r150;
	setp.eq.s32 	%p5, %r1, 0;
	setp.gt.s32 	%p6, %r149, 0;
	and.pred  	%p1, %p5, %p6;
	setp.lt.s32 	%p7, %r1, %r147;
	setp.gt.s32 	%p8, %r146, 0;
	and.pred  	%p2, %p7, %p8;
	setp.gt.s32 	%p9, %r149, 1;
	and.pred  	%p3, %p5, %p9;
	setp.gt.s32 	%p10, %r146, 1;
	and.pred  	%p4, %p7, %p10;
	mul.wide.u32 	%rd37, %r1, 4;
	add.s64 	%rd7, %rd5, %rd37;
	mul.lo.s32 	%r2, %r147, %r1;
	add.s32 	%r151, %r146, -1;
	add.s32 	%r3, %r146, -2;
	add.s32 	%r152, %r146, 7;
	and.b32  	%r153, %r152, 7;
	add.s32 	%r4, %r153, -1;
	add.s32 	%r154, %r146, 3;
	and.b32  	%r5, %r154, 3;
	add.s32 	%r6, %r147, -1;
	and.b32  	%r7, %r147, 15;
	add.s32 	%r8, %r7, -1;
	and.b32  	%r9, %r147, 7;
	add.s32 	%r10, %r9, -1;
	and.b32  	%r11, %r146, 15;
	and.b32  	%r12, %r146, 7;
	and.b32  	%r13, %r146, 3;
	and.b32  	%r14, %r146, 2147483644;
	and.b32  	%r15, %r147, 2147483632;
	and.b32  	%r16, %r147, 3;
	and.b32  	%r17, %r151, 7;
	and.b32  	%r18, %r151, -8;
	and.b32  	%r19, %r152, 3;
	and.b32  	%r20, %r154, 1;
	and.b32  	%r21, %r147, -4;
	and.b32  	%r22, %r146, 2147483632;
	neg.s32 	%r23, %r14;
	shl.b32 	%r24, %r147, 2;
	not.pred 	%p12, %p2;
	not.pred 	%p57, %p4;
$L__BB0_1:
	not.pred 	%p11, %p1;
	@%p11 bra 	$L__BB0_3;
	mov.b32 	%r155, 0;
	st.local.v2.u32 	[%rd6], {%r155, %r779};
	mov.u64 	%rd38, $str;
	cvta.global.u64 	%rd39, %rd38;
	add.u64 	%rd40, %SP, 0;
	{ // callseq 0, 0
	.param .b64 param0;
	st.param.b64 	[param0], %rd39;
	.param .b64 param1;
	st.param.b64 	[param1], %rd40;
	.param .b32 retval0;
	call.uni (retval0), 
	vprintf, 
	(
	param0, 
	param1
	);
	ld.param.b32 	%r156, [retval0];
	} // callseq 0
$L__BB0_3:
	@%p12 bra 	$L__BB0_39;
	setp.lt.u32 	%p13, %r146, 4;
	mov.b32 	%r787, 0;
	@%p13 bra 	$L__BB0_23;
	add.s64 	%rd246, %rd2, 8;
	mov.b32 	%r781, 0;
	mov.u32 	%r780, %r1;
	mov.u32 	%r782, %r23;
$L__BB0_6:
	mul.wide.s32 	%rd41, %r780, 4;
	add.s64 	%rd10, %rd4, %rd41;
	ld.global.u32 	%r29, [%rd10];
	setp.lt.s32 	%p14, %r29, 1;
	@%p14 bra 	$L__BB0_8;
	ld.global.u32 	%r162, [%rd246+-8];
	div.s32 	%r783, %r162, %r29;
	bra.uni 	$L__BB0_10;
$L__BB0_8:
	setp.gt.s32 	%p15, %r29, -1;
	mov.b32 	%r783, 2147483647;
	@%p15 bra 	$L__BB0_10;
	ld.global.u32 	%r161, [%rd246+-8];
	setp.gt.s32 	%p16, %r161, 0;
	selp.b32 	%r783, 0, 2147483647, %p16;
$L__BB0_10:
	mul.wide.s32 	%rd42, %r781, 4;
	add.s64 	%rd11, %rd7, %rd42;
	st.global.u32 	[%rd11], %r783;
	mul.wide.s32 	%rd12, %r147, 4;
	add.s64 	%rd13, %rd10, %rd12;
	ld.global.u32 	%r33, [%rd13];
	setp.gt.s32 	%p17, %r33, 0;
	@%p17 bra 	$L__BB0_13;
	setp.gt.s32 	%p18, %r33, -1;
	mov.b32 	%r784, 2147483647;
	@%p18 bra 	$L__BB0_14;
	ld.global.u32 	%r164, [%rd246+-4];
	setp.gt.s32 	%p19, %r164, 0;
	selp.b32 	%r784, 0, 2147483647, %p19;
	bra.uni 	$L__BB0_14;
$L__BB0_13:
	ld.global.u32 	%r165, [%rd246+-4];
	div.s32 	%r784, %r165, %r33;
$L__BB0_14:
	add.s64 	%rd14, %rd11, %rd12;
	st.global.u32 	[%rd14], %r784;
	add.s64 	%rd15, %rd13, %rd12;
	ld.global.u32 	%r37, [%rd15];
	setp.gt.s32 	%p20, %r37, 0;
	@%p20 bra 	$L__BB0_17;
	setp.gt.s32 	%p21, %r37, -1;
	mov.b32 	%r785, 2147483647;
	@%p21 bra 	$L__BB0_18;
	ld.global.u32 	%r167, [%rd246];
	setp.gt.s32 	%p22, %r167, 0;
	selp.b32 	%r785, 0, 2147483647, %p22;
	bra.uni 	$L__BB0_18;
$L__BB0_17:
	ld.global.u32 	%r168, [%rd246];
	div.s32 	%r785, %r168, %r37;
$L__BB0_18:
	add.s64 	%rd16, %rd14, %rd12;
	st.global.u32 	[%rd16], %r785;
	add.s64 	%rd43, %rd15, %rd12;
	ld.global.u32 	%r41, [%rd43];
	setp.gt.s32 	%p23, %r41, 0;
	@%p23 bra 	$L__BB0_21;
	setp.gt.s32 	%p24, %r41, -1;
	mov.b32 	%r786, 2147483647;
	@%p24 bra 	$L__BB0_22;
	ld.global.u32 	%r170, [%rd246+4];
	setp.gt.s32 	%p25, %r170, 0;
	selp.b32 	%r786, 0, 2147483647, %p25;
	bra.uni 	$L__BB0_22;
$L__BB0_21:
	ld.global.u32 	%r171, [%rd246+4];
	div.s32 	%r786, %r171, %r41;
$L__BB0_22:
	add.s64 	%rd44, %rd16, %rd12;
	st.global.u32 	[%rd44], %r786;
	add.s32 	%r782, %r782, 4;
	add.s64 	%rd246, %rd246, 16;
	add.s32 	%r781, %r781, %r24;
	add.s32 	%r780, %r780, %r24;
	setp.ne.s32 	%p26, %r782, 0;
	mov.u32 	%r787, %r14;
	@%p26 bra 	$L__BB0_6;
$L__BB0_23:
	setp.eq.s32 	%p27, %r13, 0;
	@%p27 bra 	$L__BB0_39;
	mul.lo.s32 	%r49, %r787, %r147;
	add.s32 	%r172, %r49, %r1;
	mul.wide.s32 	%rd45, %r172, 4;
	add.s64 	%rd18, %rd4, %rd45;
	ld.global.u32 	%r50, [%rd18];
	setp.gt.s32 	%p28, %r50, 0;
	mul.wide.u32 	%rd46, %r787, 4;
	add.s64 	%rd19, %rd2, %rd46;
	@%p28 bra 	$L__BB0_27;
	setp.gt.s32 	%p29, %r50, -1;
	mov.b32 	%r788, 2147483647;
	@%p29 bra 	$L__BB0_28;
	ld.global.u32 	%r174, [%rd19];
	setp.gt.s32 	%p30, %r174, 0;
	selp.b32 	%r788, 0, 2147483647, %p30;
	bra.uni 	$L__BB0_28;
$L__BB0_27:
	ld.global.u32 	%r175, [%rd19];
	div.s32 	%r788, %r175, %r50;
$L__BB0_28:
	setp.eq.s32 	%p31, %r13, 1;
	mul.wide.s32 	%rd47, %r49, 4;
	add.s64 	%rd20, %rd7, %rd47;
	st.global.u32 	[%rd20], %r788;
	@%p31 bra 	$L__BB0_39;
	mul.wide.s32 	%rd21, %r147, 4;
	add.s64 	%rd22, %rd18, %rd21;
	ld.global.u32 	%r54, [%rd22];
	setp.gt.s32 	%p32, %r54, 0;
	@%p32 bra 	$L__BB0_32;
	setp.gt.s32 	%p33, %r54, -1;
	mov.b32 	%r789, 2147483647;
	@%p33 bra 	$L__BB0_33;
	ld.global.u32 	%r177, [%rd19+4];
	setp.gt.s32 	%p34, %r177, 0;
	selp.b32 	%r789, 0, 2147483647, %p34;
	bra.uni 	$L__BB0_33;
$L__BB0_32:
	ld.global.u32 	%r178, [%rd19+4];
	div.s32 	%r789, %r178, %r54;
$L__BB0_33:
	setp.eq.s32 	%p35, %r13, 2;
	add.s64 	%rd23, %rd20, %rd21;
	st.global.u32 	[%rd23], %r789;
	@%p35 bra 	$L__BB0_39;
	add.s64 	%rd48, %rd22, %rd21;
	ld.global.u32 	%r58, [%rd48];
	setp.gt.s32 	%p36, %r58, 0;
	@%p36 bra 	$L__BB0_37;
	setp.gt.s32 	%p37, %r58, -1;
	mov.b32 	%r790, 2147483647;
	@%p37 bra 	$L__BB0_38;
	ld.global.u32 	%r180, [%rd19+8];
	setp.gt.s32 	%p38, %r180, 0;
	selp.b32 	%r790, 0, 2147483647, %p38;
	bra.uni 	$L__BB0_38;
$L__BB0_37:
	ld.global.u32 	%r181, [%rd19+8];
	div.s32 	%r790, %r181, %r58;
$L__BB0_38:
	add.s64 	%rd49, %rd23, %rd21;
	st.global.u32 	[%rd49], %r790;
$L__BB0_39:
	not.pred 	%p39, %p3;
	@%p39 bra 	$L__BB0_64;
	setp.lt.s32 	%p40, %r146, 1;
	mov.u64 	%rd50, $str$1;
	cvta.global.u64 	%rd51, %rd50;
	{ // callseq 1, 0
	.param .b64 param0;
	st.param.b64 	[param0], %rd51;
	.param .b64 param1;
	st.param.b64 	[param1], 0;
	.param .b32 retval0;
	call.uni (retval0), 
	vprintf, 
	(
	param0, 
	param1
	);
	ld.param.b32 	%r182, [retval0];
	} // callseq 1
	@%p40 bra 	$L__BB0_64;
	setp.lt.s32 	%p41, %r147, 1;
	@%p41 bra 	$L__BB0_57;
	mov.b32 	%r791, 0;
$L__BB0_43:
	setp.lt.u32 	%p47, %r6, 15;
	mul.lo.s32 	%r63, %r791, %r147;
	mov.b32 	%r794, 0;
	@%p47 bra 	$L__BB0_46;
	mov.b32 	%r792, 0;
$L__BB0_45:
	.pragma "nounroll";
	add.s32 	%r202, %r792, %r63;
	mul.wide.u32 	%rd60, %r202, 4;
	add.s64 	%rd61, %rd5, %rd60;
	ld.global.u32 	%r203, [%rd61];
	st.local.u32 	[%rd6], %r203;
	mov.u64 	%rd62, $str$2;
	cvta.global.u64 	%rd63, %rd62;
	add.u64 	%rd64, %SP, 0;
	{ // callseq 9, 0
	.param .b64 param0;
	st.param.b64 	[param0], %rd63;
	.param .b64 param1;
	st.param.b64 	[param1], %rd64;
	.param .b32 retval0;
	call.uni (retval0), 
	vprintf, 
	(
	param0, 
	param1
	);
	ld.param.b32 	%r204, [retval0];
	} // callseq 9
	ld.global.u32 	%r206, [%rd61+4];
	st.local.u32 	[%rd6], %r206;
	{ // callseq 10, 0
	.param .b64 param0;
	st.param.b64 	[param0], %rd63;
	.param .b64 param1;
	st.param.b64 	[param1], %rd64;
	.param .b32 retval0;
	call.uni (retval0), 
	vprintf, 
	(
	param0, 
	param1
	);
	ld.param.b32 	%r207, [retval0];
	} // callseq 10
	ld.global.u32 	%r209, [%rd61+8];
	st.local.u32 	[%rd6], %r209;
	{ // callseq 11, 0
	.param .b64 param0;
	st.param.b64 	[param0], %rd63;
	.param .b64 param1;
	st.param.b64 	[param1], %rd64;
	.param .b32 retval0;
	call.uni (retval0), 
	vprintf, 
	(
	param0, 
	param1
	);
	ld.param.b32 	%r210, [retval0];
	} // callseq 11
	ld.global.u32 	%r212, [%rd61+12];
	st.local.u32 	[%rd6], %r212;
	{ // callseq 12, 0
	.param .b64 param0;
	st.param.b64 	[param0], %rd63;
	.param .b64 param1;
	st.param.b64 	[param1], %rd64;
	.param .b32 retval0;
	call.uni (retval0), 
	vprintf, 
	(
	param0, 
	param1
	);
	ld.param.b32 	%r213, [retval0];
	} // callseq 12
	ld.global.u32 	%r215, [%rd61+16];
	st.local.u32 	[%rd6], %r215;
	{ // callseq 13, 0
	.param .b64 param0;
	st.param.b64 	[param0], %rd63;
	.param .b64 param1;
	st.param.b64 	[param1], %rd64;
	.param .b32 retval0;
	call.uni (retval0), 
	vprintf, 
	(
	param0, 
	param1
	);
	ld.param.b32 	%r216, [retval0];
	} // callseq 13
	ld.global.u32 	%r218, [%rd61+20];
	st.local.u32 	[%rd6], %r218;
	{ // callseq 14, 0
	.param .b64 param0;
	st.param.b64 	[param0], %rd63;
	.param .b64 param1;
	st.param.b64 	[param1], %rd64;
	.param .b32 retval0;
	call.uni (retval0), 
	vprintf, 
	(
	param0, 
	param1
	);
	ld.param.b32 	%r219, [retval0];
	} // callseq 14
	ld.global.u32 	%r221, [%rd61+24];
	st.local.u32 	[%rd6], %r221;
	{ // callseq 15, 0
	.param .b64 param0;
	st.param.b64 	[param0], %rd63;
	.param .b64 param1;
	st.param.b64 	[param1], %rd64;
	.param .b32 retval0;
	call.uni (retval0), 
	vprintf, 
	(
	param0, 
	param1
	);
	ld.param.b32 	%r222, [retval0];
	} // callseq 15
	ld.global.u32 	%r224, [%rd61+28];
	st.local.u32 	[%rd6], %r224;
	{ // callseq 16, 0
	.param .b64 param0;
	st.param.b64 	[param0], %rd63;
	.param .b64 param1;
	st.param.b64 	[param1], %rd64;
	.param .b32 retval0;
	call.uni (retval0), 
	vprintf, 
	(
	param0, 
	param1
	);
	ld.param.b32 	%r225, [retval0];
	} // callseq 16
	ld.global.u32 	%r227, [%rd61+32];
	st.local.u32 	[%rd6], %r227;
	{ // callseq 17, 0
	.param .b64 param0;
	st.param.b64 	[param0], %rd63;
	.param .b64 param1;
	st.param.b64 	[param1], %rd64;
	.param .b32 retval0;
	call.uni (retval0), 
	vprintf, 
	(
	param0, 
	param1
	);
	ld.param.b32 	%r228, [retval0];
	} // callseq 17
	ld.global.u32 	%r230, [%rd61+36];
	st.local.u32 	[%rd6], %r230;
	{ // callseq 18, 0
	.param .b64 param0;
	st.param.b64 	[param0], %rd63;
	.param .b64 param1;
	st.param.b64 	[param1], %rd64;
	.param .b32 retval0;
	call.uni (retval0), 
	vprintf, 
	(
	param0, 
	param1
	);
	ld.param.b32 	%r231, [retval0];
	} // callseq 18
	ld.global.u32 	%r233, [%rd61+40];
	st.local.u32 	[%rd6], %r233;
	{ // callseq 19, 0
	.param .b64 param0;
	st.param.b64 	[param0], %rd63;
	.param .b64 param1;
	st.param.b64 	[param1], %rd64;
	.param .b32 retval0;
	call.uni (retval0), 
	vprintf, 
	(
	param0, 
	param1
	);
	ld.param.b32 	%r234, [retval0];
	} // callseq 19
	ld.global.u32 	%r236, [%rd61+44];
	st.local.u32 	[%rd6], %r236;
	{ // callseq 20, 0
	.param .b64 param0;
	st.param.b64 	[param0], %rd63;
	.param .b64 param1;
	st.param.b64 	[param1], %rd64;
	.param .b32 retval0;
	call.uni (retval0), 
	vprintf, 
	(
	param0, 
	param1
	);
	ld.param.b32 	%r237, [retval0];
	} // callseq 20
	ld.global.u32 	%r239, [%rd61+48];
	st.local.u32 	[%rd6], %r239;
	{ // callseq 21, 0
	.param .b64 param0;
	st.param.b64 	[param0], %rd63;
	.param .b64 param1;
	st.param.b64 	[param1], %rd64;
	.param .b32 retval0;
	call.uni (retval0), 
	vprintf, 
	(
	param0, 
	param1
	);
	ld.param.b32 	%r240, [retval0];
	} // callseq 21
	ld.global.u32 	%r242, [%rd61+52];
	st.local.u32 	[%rd6], %r242;
	{ // callseq 22, 0
	.param .b64 param0;
	st.param.b64 	[param0], %rd63;
	.param .b64 param1;
	st.param.b64 	[param1], %rd64;
	.param .b32 retval0;
	call.uni (retval0), 
	vprintf, 
	(
	param0, 
	param1
	);
	ld.param.b32 	%r243, [retval0];
	} // callseq 22
	ld.global.u32 	%r245, [%rd61+56];
	st.local.u32 	[%rd6], %r245;
	{ // callseq 23, 0
	.param .b64 param0;
	st.param.b64 	[param0], %rd63;
	.param .b64 param1;
	st.param.b64 	[param1], %rd64;
	.param .b32 retval0;
	call.uni (retval0), 
	vprintf, 
	(
	param0, 
	param1
	);
	ld.param.b32 	%r246, [retval0];
	} // callseq 23
	ld.global.u32 	%r248, [%rd61+60];
	st.local.u32 	[%rd6], %r248;
	{ // callseq 24, 0
	.param .b64 param0;
	st.param.b64 	[param0], %rd63;
	.param .b64 param1;
	st.param.b64 	[param1], %rd64;
	.param .b32 retval0;
	call.uni (retval0), 
	vprintf, 
	(
	param0, 
	param1
	);
	ld.param.b32 	%r249, [retval0];
	} // callseq 24
	add.s32 	%r792, %r792, 16;
	setp.eq.s32 	%p48, %r792, %r15;
	mov.u32 	%r794, %r15;
	@%p48 bra 	$L__BB0_46;
	bra.uni 	$L__BB0_45;
$L__BB0_46:
	setp.eq.s32 	%p49, %r7, 0;
	@%p49 bra 	$L__BB0_56;
	setp.lt.u32 	%p50, %r8, 7;
	@%p50 bra 	$L__BB0_49;
	add.s32 	%r251, %r794, %r63;
	mul.wide.u32 	%rd65, %r251, 4;
	add.s64 	%rd66, %rd5, %rd65;
	ld.global.u32 	%r252, [%rd66];
	st.local.u32 	[%rd6], %r252;
	mov.u64 	%rd67, $str$2;
	cvta.global.u64 	%rd68, %rd67;
	add.u64 	%rd69, %SP, 0;
	{ // callseq 25, 0
	.param .b64 param0;
	st.param.b64 	[param0], %rd68;
	.param .b64 param1;
	st.param.b64 	[param1], %rd69;
	.param .b32 retval0;
	call.uni (retval0), 
	vprintf, 
	(
	param0, 
	param1
	);
	ld.param.b32 	%r253, [retval0];
	} // callseq 25
	cvt.u64.u32 	%rd70, %r63;
	cvt.u64.u32 	%rd71, %r794;
	add.s64 	%rd72, %rd71, %rd70;
	shl.b64 	%rd73, %rd72, 2;
	add.s64 	%rd74, %rd5, %rd73;
	ld.global.u32 	%r255, [%rd74+4];
	st.local.u32 	[%rd6], %r255;
	{ // callseq 26, 0
	.param .b64 param0;
	st.param.b64 	[param0], %rd68;
	.param .b64 param1;
	st.param.b64 	[param1], %rd69;
	.param .b32 retval0;
	call.uni (retval0), 
	vprintf, 
	(
	param0, 
	param1
	);
	ld.param.b32 	%r256, [retval0];
	} // callseq 26
	ld.global.u32 	%r258, [%rd74+8];
	st.local.u32 	[%rd6], %r258;
	{ // callseq 27, 0
	.param .b64 param0;
	st.param.b64 	[param0], %rd68;
	.param .b64 param1;
	st.param.b64 	[param1], %rd69;
	.param .b32 retval0;
	call.uni (retval0), 
	vprintf, 
	(
	param0, 
	param1
	);
	ld.param.b32 	%r259, [retval0];
	} // callseq 27
	ld.global.u32 	%r261, [%rd74+12];
	st.local.u32 	[%rd6], %r261;
	{ // callseq 28, 0
	.param .b64 param0;
	st.param.b64 	[param0], %rd68;
	.param .b64 param1;
	st.param.b64 	[param1], %rd69;
	.param .b32 retval0;
	call.uni (retval0), 
	vprintf, 
	(
	param0, 
	param1
	);
	ld.param.b32 	%r262, [retval0];
	} // callseq 28
	ld.global.u32 	%r264, [%rd74+16];
	st.local.u32 	[%rd6], %r264;
	{ // callseq 29, 0
	.param .b64 param0;
	st.param.b64 	[param0], %rd68;
	.param .b64 param1;
	st.param.b64 	[param1], %rd69;
	.param .b32 retval0;
	call.uni (retval0), 
	vprintf, 
	(
	param0, 
	param1
	);
	ld.param.b32 	%r265, [retval0];
	} // callseq 29
	ld.global.u32 	%r267, [%rd74+20];
	st.local.u32 	[%rd6], %r267;
	{ // callseq 30, 0
	.param .b64 param0;
	st.param.b64 	[param0], %rd68;
	.param .b64 param1;
	st.param.b64 	[param1], %rd69;
	.param .b32 retval0;
	call.uni (retval0), 
	vprintf, 
	(
	param0, 
	param1
	);
	ld.param.b32 	%r268, [retval0];
	} // callseq 30
	ld.global.u32 	%r270, [%rd74+24];
	st.local.u32 	[%rd6], %r270;
	{ // callseq 31, 0
	.param .b64 param0;
	st.param.b64 	[param0], %rd68;
	.param .b64 param1;
	st.param.b64 	[param1], %rd69;
	.param .b32 retval0;
	call.uni (retval0), 
	vprintf, 
	(
	param0, 
	param1
	);
	ld.param.b32 	%r271, [retval0];
	} // callseq 31
	ld.global.u32 	%r273, [%rd74+28];
	st.local.u32 	[%rd6], %r273;
	{ // callseq 32, 0
	.param .b64 param0;
	st.param.b64 	[param0], %rd68;
	.param .b64 param1;
	st.param.b64 	[param1], %rd69;
	.param .b32 retval0;
	call.uni (retval0), 
	vprintf, 
	(
	param0, 
	param1
	);
	ld.param.b32 	%r274, [retval0];
	} // callseq 32
	add.s32 	%r794, %r794, 8;
$L__BB0_49:
	setp.eq.s32 	%p51, %r9, 0;
	@%p51 bra 	$L__BB0_56;
	setp.lt.u32 	%p52, %r10, 3;
	@%p52 bra 	$L__BB0_52;
	add.s32 	%r276, %r794, %r63;
	mul.wide.u32 	%rd75, %r276, 4;
	add.s64 	%rd76, %rd5, %rd75;
	ld.global.u32 	%r277, [%rd76];
	st.local.u32 	[%rd6], %r277;
	mov.u64 	%rd77, $str$2;
	cvta.global.u64 	%rd78, %rd77;
	add.u64 	%rd79, %SP, 0;
	{ // callseq 33, 0
	.param .b64 param0;
	st.param.b64 	[param0], %rd78;
	.param .b64 param1;
	st.param.b64 	[param1], %rd79;
	.param .b32 retval0;
	call.uni (retval0), 
	vprintf, 
	(
	param0, 
	param1
	);
	ld.param.b32 	%r278, [retval0];
	} // callseq 33
	cvt.u64.u32 	%rd80, %r63;
	cvt.u64.u32 	%rd81, %r794;
	add.s64 	%rd82, %rd81, %rd80;
	shl.b64 	%rd83, %rd82, 2;
	add.s64 	%rd84, %rd5, %rd83;
	ld.global.u32 	%r280, [%rd84+4];
	st.local.u32 	[%rd6], %r280;
	{ // callseq 34, 0
	.param .b64 param0;
	st.param.b64 	[param0], %rd78;
	.param .b64 param1;
	st.param.b64 	[param1], %rd79;
	.param .b32 retval0;
	call.uni (retval0), 
	vprintf, 
	(
	param0, 
	param1
	);
	ld.param.b32 	%r281, [retval0];
	} // callseq 34
	ld.global.u32 	%r283, [%rd84+8];
	st.local.u32 	[%rd6], %r283;
	{ // callseq 35, 0
	.param .b64 param0;
	st.param.b64 	[param0], %rd78;
	.param .b64 param1;
	st.param.b64 	[param1], %rd79;
	.param .b32 retval0;
	call.uni (retval0), 
	vprintf, 
	(
	param0, 
	param1
	);
	ld.param.b32 	%r284, [retval0];
	} // callseq 35
	ld.global.u32 	%r286, [%rd84+12];
	st.local.u32 	[%rd6], %r286;
	{ // callseq 36, 0
	.param .b64 param0;
	st.param.b64 	[param0], %rd78;
	.param .b64 param1;
	st.param.b64 	[param1], %rd79;
	.param .b32 retval0;
	call.uni (retval0), 
	vprintf, 
	(
	param0, 
	param1
	);
	ld.param.b32 	%r287, [retval0];
	} // callseq 36
	add.s32 	%r794, %r794, 4;
$L__BB0_52:
	setp.eq.s32 	%p53, %r16, 0;
	@%p53 bra 	$L__BB0_56;
	setp.eq.s32 	%p54, %r16, 1;
	add.s32 	%r289, %r794, %r63;
	mul.wide.u32 	%rd85, %r289, 4;
	add.s64 	%rd86, %rd5, %rd85;
	ld.global.u32 	%r290, [%rd86];
	st.local.u32 	[%rd6], %r290;
	mov.u64 	%rd87, $str$2;
	cvta.global.u64 	%rd88, %rd87;
	add.u64 	%rd89, %SP, 0;
	{ // callseq 37, 0
	.param .b64 param0;
	st.param.b64 	[param0], %rd88;
	.param .b64 param1;
	st.param.b64 	[param1], %rd89;
	.param .b32 retval0;
	call.uni (retval0), 
	vprintf, 
	(
	param0, 
	param1
	);
	ld.param.b32 	%r291, [retval0];
	} // callseq 37
	@%p54 bra 	$L__BB0_56;
	setp.eq.s32 	%p55, %r16, 2;
	cvt.u64.u32 	%rd90, %r63;
	cvt.u64.u32 	%rd91, %r794;
	add.s64 	%rd92, %rd91, %rd90;
	shl.b64 	%rd93, %rd92, 2;
	add.s64 	%rd24, %rd5, %rd93;
	ld.global.u32 	%r293, [%rd24+4];
	st.local.u32 	[%rd6], %r293;
	mov.u64 	%rd94, $str$2;
	cvta.global.u64 	%rd95, %rd94;
	add.u64 	%rd96, %SP, 0;
	{ // callseq 38, 0
	.param .b64 param0;
	st.param.b64 	[param0], %rd95;
	.param .b64 param1;
	st.param.b64 	[param1], %rd96;
	.param .b32 retval0;
	call.uni (retval0), 
	vprintf, 
	(
	param0, 
	param1
	);
	ld.param.b32 	%r294, [retval0];
	} // callseq 38
	@%p55 bra 	$L__BB0_56;
	ld.global.u32 	%r296, [%rd24+8];
	st.local.u32 	[%rd6], %r296;
	cvta.global.u64 	%rd98, %rd94;
	add.u64 	%rd99, %SP, 0;
	{ // callseq 39, 0
	.param .b64 param0;
	st.param.b64 	[param0], %rd98;
	.param .b64 param1;
	st.param.b64 	[param1], %rd99;
	.param .b32 retval0;
	call.uni (retval0), 
	vprintf, 
	(
	param0, 
	param1
	);
	ld.param.b32 	%r297, [retval0];
	} // callseq 39
$L__BB0_56:
	mov.u64 	%rd100, $str$3;
	cvta.global.u64 	%rd101, %rd100;
	{ // callseq 40, 0
	.param .b64 param0;
	st.param.b64 	[param0], %rd101;
	.param .b64 param1;
	st.param.b64 	[param1], 0;
	.param .b32 retval0;
	call.uni (retval0), 
	vprintf, 
	(
	param0, 
	param1
	);
	ld.param.b32 	%r299, [retval0];
	} // callseq 40
	add.s32 	%r791, %r791, 1;
	setp.eq.s32 	%p56, %r791, %r146;
	@%p56 bra 	$L__BB0_64;
	bra.uni 	$L__BB0_43;
$L__BB0_57:
	setp.lt.u32 	%p42, %r146, 4;
	@%p42 bra 	$L__BB0_60;
	mov.b32 	%r796, 0;
$L__BB0_59:
	mov.u64 	%rd52, $str$3;
	cvta.global.u64 	%rd53, %rd52;
	{ // callseq 2, 0
	.param .b64 param0;
	st.param.b64 	[param0], %rd53;
	.param .b64 param1;
	st.param.b64 	[param1], 0;
	.param .b32 retval0;
	call.uni (retval0), 
	vprintf, 
	(
	param0, 
	param1
	);
	ld.param.b32 	%r185, [retval0];
	} // callseq 2
	{ // callseq 3, 0
	.param .b64 param0;
	st.param.b64 	[param0], %rd53;
	.param .b64 param1;
	st.param.b64 	[param1], 0;
	.param .b32 retval0;
	call.uni (retval0), 
	vprintf, 
	(
	param0, 
	param1
	);
	ld.param.b32 	%r187, [retval0];
	} // callseq 3
	{ // callseq 4, 0
	.param .b64 param0;
	st.param.b64 	[param0], %rd53;
	.param .b64 param1;
	st.param.b64 	[param1], 0;
	.param .b32 retval0;
	call.uni (retval0), 
	vprintf, 
	(
	param0, 
	param1
	);
	ld.param.b32 	%r189, [retval0];
	} // callseq 4
	{ // callseq 5, 0
	.param .b64 param0;
	st.param.b64 	[param0], %rd53;
	.param .b64 param1;
	st.param.b64 	[param1], 0;
	.param .b32 retval0;
	call.uni (retval0), 
	vprintf, 
	(
	param0, 
	param1
	);
	ld.param.b32 	%r191, [retval0];
	} // callseq 5
	add.s32 	%r796, %r796, 4;
	setp.ne.s32 	%p43, %r796, %r14;
	@%p43 bra 	$L__BB0_59;
$L__BB0_60:
	setp.eq.s32 	%p44, %r13, 0;
	@%p44 bra 	$L__BB0_64;
	setp.eq.s32 	%p45, %r13, 1;
	mov.u64 	%rd54, $str$3;
	cvta.global.u64 	%rd55, %rd54;
	{ // callseq 6, 0
	.param .b64 param0;
	st.param.b64 	[param0], %rd55;
	.param .b64 param1;
	st.param.b64 	[param1], 0;
	.param .b32 retval0;
	call.uni (retval0), 
	vprintf, 
	(
	param0, 
	param1
	);
	ld.param.b32 	%r193, [retval0];
	} // callseq 6
	@%p45 bra 	$L__BB0_64;
	setp.eq.s32 	%p46, %r13, 2;
	cvta.global.u64 	%rd57, %rd54;
	{ // callseq 7, 0
	.param .b64 param0;
	st.param.b64 	[param0], %rd57;
	.param .b64 param1;
	st.param.b64 	[param1], 0;
	.param .b32 retval0;
	call.uni (retval0), 
	vprintf, 
	(
	param0, 
	param1
	);
	ld.param.b32 	%r195, [retval0];
	} // callseq 7
	@%p46 bra 	$L__BB0_64;
	cvta.global.u64 	%rd59, %rd54;
	{ // callseq 8, 0
	.param .b64 param0;
	st.param.b64 	[param0], %rd59;
	.param .b64 param1;
	st.param.b64 	[param1], 0;
	.param .b32 retval0;
	call.uni (retval0), 
	vprintf, 
	(
	param0, 
	param1
	);
	ld.param.b32 	%r197, [retval0];
	} // callseq 8
$L__BB0_64:
	bar.sync 	0;
	@%p57 bra 	$L__BB0_76;
	setp.lt.u32 	%p58, %r3, 7;
	ld.global.u32 	%r799, [%rd7];
	mov.b32 	%r802, 1;
	@%p58 bra 	$L__BB0_68;
	mov.b32 	%r798, 1;
$L__BB0_67:
	.pragma "nounroll";
	mul.lo.s32 	%r303, %r798, %r147;
	mul.wide.s32 	%rd102, %r303, 4;
	add.s64 	%rd103, %rd7, %rd102;
	ld.global.u32 	%r304, [%rd103];
	min.s32 	%r305, %r799, %r304;
	st.global.u32 	[%rd7], %r305;
	mul.wide.s32 	%rd104, %r147, 4;
	add.s64 	%rd105, %rd103, %rd104;
	ld.global.u32 	%r306, [%rd105];
	min.s32 	%r307, %r305, %r306;
	st.global.u32 	[%rd7], %r307;
	add.s64 	%rd106, %rd105, %rd104;
	ld.global.u32 	%r308, [%rd106];
	min.s32 	%r309, %r307, %r308;
	st.global.u32 	[%rd7], %r309;
	add.s64 	%rd107, %rd106, %rd104;
	ld.global.u32 	%r310, [%rd107];
	min.s32 	%r311, %r309, %r310;
	st.global.u32 	[%rd7], %r311;
	add.s64 	%rd108, %rd107, %rd104;
	ld.global.u32 	%r312, [%rd108];
	min.s32 	%r313, %r311, %r312;
	st.global.u32 	[%rd7], %r313;
	add.s64 	%rd109, %rd108, %rd104;
	ld.global.u32 	%r314, [%rd109];
	min.s32 	%r315, %r313, %r314;
	st.global.u32 	[%rd7], %r315;
	add.s64 	%rd110, %rd109, %rd104;
	ld.global.u32 	%r316, [%rd110];
	min.s32 	%r317, %r315, %r316;
	st.global.u32 	[%rd7], %r317;
	add.s64 	%rd111, %rd110, %rd104;
	ld.global.u32 	%r318, [%rd111];
	min.s32 	%r799, %r317, %r318;
	st.global.u32 	[%rd7], %r799;
	add.s32 	%r802, %r798, 8;
	add.s32 	%r319, %r798, 7;
	setp.ne.s32 	%p59, %r319, %r18;
	mov.u32 	%r798, %r802;
	@%p59 bra 	$L__BB0_67;
$L__BB0_68:
	setp.eq.s32 	%p60, %r17, 0;
	@%p60 bra 	$L__BB0_76;
	setp.lt.u32 	%p61, %r4, 3;
	@%p61 bra 	$L__BB0_71;
	mul.lo.s32 	%r320, %r802, %r147;
	mul.wide.s32 	%rd112, %r320, 4;
	add.s64 	%rd113, %rd7, %rd112;
	ld.global.u32 	%r321, [%rd113];
	min.s32 	%r322, %r799, %r321;
	st.global.u32 	[%rd7], %r322;
	mul.wide.s32 	%rd114, %r147, 4;
	add.s64 	%rd115, %rd113, %rd114;
	ld.global.u32 	%r323, [%rd115];
	min.s32 	%r324, %r322, %r323;
	st.global.u32 	[%rd7], %r324;
	add.s64 	%rd116, %rd115, %rd114;
	ld.global.u32 	%r325, [%rd116];
	min.s32 	%r326, %r324, %r325;
	st.global.u32 	[%rd7], %r326;
	add.s64 	%rd117, %rd116, %rd114;
	ld.global.u32 	%r327, [%rd117];
	min.s32 	%r799, %r326, %r327;
	st.global.u32 	[%rd7], %r799;
	add.s32 	%r802, %r802, 4;
$L__BB0_71:
	setp.eq.s32 	%p62, %r19, 0;
	@%p62 bra 	$L__BB0_76;
	setp.eq.s32 	%p63, %r5, 1;
	@%p63 bra 	$L__BB0_74;
	mul.lo.s32 	%r328, %r802, %r147;
	mul.wide.s32 	%rd118, %r328, 4;
	add.s64 	%rd119, %rd7, %rd118;
	ld.global.u32 	%r329, [%rd119];
	min.s32 	%r330, %r799, %r329;
	st.global.u32 	[%rd7], %r330;
	mul.wide.s32 	%rd120, %r147, 4;
	add.s64 	%rd121, %rd119, %rd120;
	ld.global.u32 	%r331, [%rd121];
	min.s32 	%r799, %r330, %r331;
	st.global.u32 	[%rd7], %r799;
	add.s32 	%r802, %r802, 2;
$L__BB0_74:
	setp.eq.s32 	%p64, %r20, 0;
	@%p64 bra 	$L__BB0_76;
	mul.lo.s32 	%r332, %r802, %r147;
	mul.wide.s32 	%rd122, %r332, 4;
	add.s64 	%rd123, %rd7, %rd122;
	ld.global.u32 	%r333, [%rd123];
	min.s32 	%r334, %r799, %r333;
	st.global.u32 	[%rd7], %r334;
$L__BB0_76:
	@%p39 bra 	$L__BB0_92;
	setp.lt.s32 	%p66, %r147, 1;
	mov.u64 	%rd124, $str$4;
	cvta.global.u64 	%rd125, %rd124;
	{ // callseq 41, 0
	.param .b64 param0;
	st.param.b64 	[param0], %rd125;
	.param .b64 param1;
	st.param.b64 	[param1], 0;
	.param .b32 retval0;
	call.uni (retval0), 
	vprintf, 
	(
	param0, 
	param1
	);
	ld.param.b32 	%r335, [retval0];
	} // callseq 41
	@%p66 bra 	$L__BB0_91;
	setp.lt.u32 	%p67, %r6, 15;
	mov.b32 	%r807, 0;
	@%p67 bra 	$L__BB0_81;
	mov.b32 	%r805, 0;
$L__BB0_80:
	.pragma "nounroll";
	mul.wide.u32 	%rd126, %r805, 4;
	add.s64 	%rd127, %rd5, %rd126;
	ld.global.u32 	%r339, [%rd127];
	st.local.u32 	[%rd6], %r339;
	mov.u64 	%rd128, $str$2;
	cvta.global.u64 	%rd129, %rd128;
	add.u64 	%rd130, %SP, 0;
	{ // callseq 42, 0
	.param .b64 param0;
	st.param.b64 	[param0], %rd129;
	.param .b64 param1;
	st.param.b64 	[param1], %rd130;
	.param .b32 retval0;
	call.uni (retval0), 
	vprintf, 
	(
	param0, 
	param1
	);
	ld.param.b32 	%r340, [retval0];
	} // callseq 42
	ld.global.u32 	%r342, [%rd127+4];
	st.local.u32 	[%rd6], %r342;
	{ // callseq 43, 0
	.param .b64 param0;
	st.param.b64 	[param0], %rd129;
	.param .b64 param1;
	st.param.b64 	[param1], %rd130;
	.param .b32 retval0;
	call.uni (retval0), 
	vprintf, 
	(
	param0, 
	param1
	);
	ld.param.b32 	%r343, [retval0];
	} // callseq 43
	ld.global.u32 	%r345, [%rd127+8];
	st.local.u32 	[%rd6], %r345;
	{ // callseq 44, 0
	.param .b64 param0;
	st.param.b64 	[param0], %rd129;
	.param .b64 param1;
	st.param.b64 	[param1], %rd130;
	.param .b32 retval0;
	call.uni (retval0), 
	vprintf, 
	(
	param0, 
	param1
	);
	ld.param.b32 	%r346, [retval0];
	} // callseq 44
	ld.global.u32 	%r348, [%rd127+12];
	st.local.u32 	[%rd6], %r348;
	{ // callseq 45, 0
	.param .b64 param0;
	st.param.b64 	[param0], %rd129;
	.param .b64 param1;
	st.param.b64 	[param1], %rd130;
	.param .b32 retval0;
	call.uni (retval0), 
	vprintf, 
	(
	param0, 
	param1
	);
	ld.param.b32 	%r349, [retval0];
	} // callseq 45
	ld.global.u32 	%r351, [%rd127+16];
	st.local.u32 	[%rd6], %r351;
	{ // callseq 46, 0
	.param .b64 param0;
	st.param.b64 	[param0], %rd129;
	.param .b64 param1;
	st.param.b64 	[param1], %rd130;
	.param .b32 retval0;
	call.uni (retval0), 
	vprintf, 
	(
	param0, 
	param1
	);
	ld.param.b32 	%r352, [retval0];
	} // callseq 46
	ld.global.u32 	%r354, [%rd127+20];
	st.local.u32 	[%rd6], %r354;
	{ // callseq 47, 0
	.param .b64 param0;
	st.param.b64 	[param0], %rd129;
	.param .b64 param1;
	st.param.b64 	[param1], %rd130;
	.param .b32 retval0;
	call.uni (retval0), 
	vprintf, 
	(
	param0, 
	param1
	);
	ld.param.b32 	%r355, [retval0];
	} // callseq 47
	ld.global.u32 	%r357, [%rd127+24];
	st.local.u32 	[%rd6], %r357;
	{ // callseq 48, 0
	.param .b64 param0;
	st.param.b64 	[param0], %rd129;
	.param .b64 param1;
	st.param.b64 	[param1], %rd130;
	.param .b32 retval0;
	call.uni (retval0), 
	vprintf, 
	(
	param0, 
	param1
	);
	ld.param.b32 	%r358, [retval0];
	} // callseq 48
	ld.global.u32 	%r360, [%rd127+28];
	st.local.u32 	[%rd6], %r360;
	{ // callseq 49, 0
	.param .b64 param0;
	st.param.b64 	[param0], %rd129;
	.param .b64 param1;
	st.param.b64 	[param1], %rd130;
	.param .b32 retval0;
	call.uni (retval0), 
	vprintf, 
	(
	param0, 
	param1
	);
	ld.param.b32 	%r361, [retval0];
	} // callseq 49
	ld.global.u32 	%r363, [%rd127+32];
	st.local.u32 	[%rd6], %r363;
	{ // callseq 50, 0
	.param .b64 param0;
	st.param.b64 	[param0], %rd129;
	.param .b64 param1;
	st.param.b64 	[param1], %rd130;
	.param .b32 retval0;
	call.uni (retval0), 
	vprintf, 
	(
	param0, 
	param1
	);
	ld.param.b32 	%r364, [retval0];
	} // callseq 50
	ld.global.u32 	%r366, [%rd127+36];
	st.local.u32 	[%rd6], %r366;
	{ // callseq 51, 0
	.param .b64 param0;
	st.param.b64 	[param0], %rd129;
	.param .b64 param1;
	st.param.b64 	[param1], %rd130;
	.param .b32 retval0;
	call.uni (retval0), 
	vprintf, 
	(
	param0, 
	param1
	);
	ld.param.b32 	%r367, [retval0];
	} // callseq 51
	ld.global.u32 	%r369, [%rd127+40];
	st.local.u32 	[%rd6], %r369;
	{ // callseq 52, 0
	.param .b64 param0;
	st.param.b64 	[param0], %rd129;
	.param .b64 param1;
	st.param.b64 	[param1], %rd130;
	.param .b32 retval0;
	call.uni (retval0), 
	vprintf, 
	(
	param0, 
	param1
	);
	ld.param.b32 	%r370, [retval0];
	} // callseq 52
	ld.global.u32 	%r372, [%rd127+44];
	st.local.u32 	[%rd6], %r372;
	{ // callseq 53, 0
	.param .b64 param0;
	st.param.b64 	[param0], %rd129;
	.param .b64 param1;
	st.param.b64 	[param1], %rd130;
	.param .b32 retval0;
	call.uni (retval0), 
	vprintf, 
	(
	param0, 
	param1
	);
	ld.param.b32 	%r373, [retval0];
	} // callseq 53
	ld.global.u32 	%r375, [%rd127+48];
	st.local.u32 	[%rd6], %r375;
	{ // callseq 54, 0
	.param .b64 param0;
	st.param.b64 	[param0], %rd129;
	.param .b64 param1;
	st.param.b64 	[param1], %rd130;
	.param .b32 retval0;
	call.uni (retval0), 
	vprintf, 
	(
	param0, 
	param1
	);
	ld.param.b32 	%r376, [retval0];
	} // callseq 54
	ld.global.u32 	%r378, [%rd127+52];
	st.local.u32 	[%rd6], %r378;
	{ // callseq 55, 0
	.param .b64 param0;
	st.param.b64 	[param0], %rd129;
	.param .b64 param1;
	st.param.b64 	[param1], %rd130;
	.param .b32 retval0;
	call.uni (retval0), 
	vprintf, 
	(
	param0, 
	param1
	);
	ld.param.b32 	%r379, [retval0];
	} // callseq 55
	ld.global.u32 	%r381, [%rd127+56];
	st.local.u32 	[%rd6], %r381;
	{ // callseq 56, 0
	.param .b64 param0;
	st.param.b64 	[param0], %rd129;
	.param .b64 param1;
	st.param.b64 	[param1], %rd130;
	.param .b32 retval0;
	call.uni (retval0), 
	vprintf, 
	(
	param0, 
	param1
	);
	ld.param.b32 	%r382, [retval0];
	} // callseq 56
	ld.global.u32 	%r384, [%rd127+60];
	st.local.u32 	[%rd6], %r384;
	{ // callseq 57, 0
	.param .b64 param0;
	st.param.b64 	[param0], %rd129;
	.param .b64 param1;
	st.param.b64 	[param1], %rd130;
	.param .b32 retval0;
	call.uni (retval0), 
	vprintf, 
	(
	param0, 
	param1
	);
	ld.param.b32 	%r385, [retval0];
	} // callseq 57
	add.s32 	%r805, %r805, 16;
	setp.ne.s32 	%p68, %r805, %r15;
	mov.u32 	%r807, %r15;
	@%p68 bra 	$L__BB0_80;
$L__BB0_81:
	setp.eq.s32 	%p69, %r7, 0;
	@%p69 bra 	$L__BB0_91;
	setp.lt.u32 	%p70, %r8, 7;
	@%p70 bra 	$L__BB0_84;
	mul.wide.u32 	%rd131, %r807, 4;
	add.s64 	%rd132, %rd5, %rd131;
	ld.global.u32 	%r387, [%rd132];
	st.local.u32 	[%rd6], %r387;
	mov.u64 	%rd133, $str$2;
	cvta.global.u64 	%rd134, %rd133;
	add.u64 	%rd135, %SP, 0;
	{ // callseq 58, 0
	.param .b64 param0;
	st.param.b64 	[param0], %rd134;
	.param .b64 param1;
	st.param.b64 	[param1], %rd135;
	.param .b32 retval0;
	call.uni (retval0), 
	vprintf, 
	(
	param0, 
	param1
	);
	ld.param.b32 	%r388, [retval0];
	} // callseq 58
	ld.global.u32 	%r390, [%rd132+4];
	st.local.u32 	[%rd6], %r390;
	{ // callseq 59, 0
	.param .b64 param0;
	st.param.b64 	[param0], %rd134;
	.param .b64 param1;
	st.param.b64 	[param1], %rd135;
	.param .b32 retval0;
	call.uni (retval0), 
	vprintf, 
	(
	param0, 
	param1
	);
	ld.param.b32 	%r391, [retval0];
	} // callseq 59
	ld.global.u32 	%r393, [%rd132+8];
	st.local.u32 	[%rd6], %r393;
	{ // callseq 60, 0
	.param .b64 param0;
	st.param.b64 	[param0], %rd134;
	.param .b64 param1;
	st.param.b64 	[param1], %rd135;
	.param .b32 retval0;
	call.uni (retval0), 
	vprintf, 
	(
	param0, 
	param1
	);
	ld.param.b32 	%r394, [retval0];
	} // callseq 60
	ld.global.u32 	%r396, [%rd132+12];
	st.local.u32 	[%rd6], %r396;
	{ // callseq 61, 0
	.param .b64 param0;
	st.param.b64 	[param0], %rd134;
	.param .b64 param1;
	st.param.b64 	[param1], %rd135;
	.param .b32 retval0;
	call.uni (retval0), 
	vprintf, 
	(
	param0, 
	param1
	);
	ld.param.b32 	%r397, [retval0];
	} // callseq 61
	ld.global.u32 	%r399, [%rd132+16];
	st.local.u32 	[%rd6], %r399;
	{ // callseq 62, 0
	.param .b64 param0;
	st.param.b64 	[param0], %rd134;
	.param .b64 param1;
	st.param.b64 	[param1], %rd135;
	.param .b32 retval0;
	call.uni (retval0), 
	vprintf, 
	(
	param0, 
	param1
	);
	ld.param.b32 	%r400, [retval0];
	} // callseq 62
	ld.global.u32 	%r402, [%rd132+20];
	st.local.u32 	[%rd6], %r402;
	{ // callseq 63, 0
	.param .b64 param0;
	st.param.b64 	[param0], %rd134;
	.param .b64 param1;
	st.param.b64 	[param1], %rd135;
	.param .b32 retval0;
	call.uni (retval0), 
	vprintf, 
	(
	param0, 
	param1
	);
	ld.param.b32 	%r403, [retval0];
	} // callseq 63
	ld.global.u32 	%r405, [%rd132+24];
	st.local.u32 	[%rd6], %r405;
	{ // callseq 64, 0
	.param .b64 param0;
	st.param.b64 	[param0], %rd134;
	.param .b64 param1;
	st.param.b64 	[param1], %rd135;
	.param .b32 retval0;
	call.uni (retval0), 
	vprintf, 
	(
	param0, 
	param1
	);
	ld.param.b32 	%r406, [retval0];
	} // callseq 64
	ld.global.u32 	%r408, [%rd132+28];
	st.local.u32 	[%rd6], %r408;
	{ // callseq 65, 0
	.param .b64 param0;
	st.param.b64 	[param0], %rd134;
	.param .b64 param1;
	st.param.b64 	[param1], %rd135;
	.param .b32 retval0;
	call.uni (retval0), 
	vprintf, 
	(
	param0, 
	param1
	);
	ld.param.b32 	%r409, [retval0];
	} // callseq 65
	add.s32 	%r807, %r807, 8;
$L__BB0_84:
	setp.eq.s32 	%p71, %r9, 0;
	@%p71 bra 	$L__BB0_91;
	setp.lt.u32 	%p72, %r10, 3;
	@%p72 bra 	$L__BB0_87;
	mul.wide.u32 	%rd136, %r807, 4;
	add.s64 	%rd137, %rd5, %rd136;
	ld.global.u32 	%r411, [%rd137];
	st.local.u32 	[%rd6], %r411;
	mov.u64 	%rd138, $str$2;
	cvta.global.u64 	%rd139, %rd138;
	add.u64 	%rd140, %SP, 0;
	{ // callseq 66, 0
	.param .b64 param0;
	st.param.b64 	[param0], %rd139;
	.param .b64 param1;
	st.param.b64 	[param1], %rd140;
	.param .b32 retval0;
	call.uni (retval0), 
	vprintf, 
	(
	param0, 
	param1
	);
	ld.param.b32 	%r412, [retval0];
	} // callseq 66
	ld.global.u32 	%r414, [%rd137+4];
	st.local.u32 	[%rd6], %r414;
	{ // callseq 67, 0
	.param .b64 param0;
	st.param.b64 	[param0], %rd139;
	.param .b64 param1;
	st.param.b64 	[param1], %rd140;
	.param .b32 retval0;
	call.uni (retval0), 
	vprintf, 
	(
	param0, 
	param1
	);
	ld.param.b32 	%r415, [retval0];
	} // callseq 67
	ld.global.u32 	%r417, [%rd137+8];
	st.local.u32 	[%rd6], %r417;
	{ // callseq 68, 0
	.param .b64 param0;
	st.param.b64 	[param0], %rd139;
	.param .b64 param1;
	st.param.b64 	[param1], %rd140;
	.param .b32 retval0;
	call.uni (retval0), 
	vprintf, 
	(
	param0, 
	param1
	);
	ld.param.b32 	%r418, [retval0];
	} // callseq 68
	ld.global.u32 	%r420, [%rd137+12];
	st.local.u32 	[%rd6], %r420;
	{ // callseq 69, 0
	.param .b64 param0;
	st.param.b64 	[param0], %rd139;
	.param .b64 param1;
	st.param.b64 	[param1], %rd140;
	.param .b32 retval0;
	call.uni (retval0), 
	vprintf, 
	(
	param0, 
	param1
	);
	ld.param.b32 	%r421, [retval0];
	} // callseq 69
	add.s32 	%r807, %r807, 4;
$L__BB0_87:
	setp.eq.s32 	%p73, %r16, 0;
	@%p73 bra 	$L__BB0_91;
	setp.eq.s32 	%p74, %r16, 1;
	mul.wide.u32 	%rd141, %r807, 4;
	add.s64 	%rd25, %rd5, %rd141;
	ld.global.u32 	%r423, [%rd25];
	st.local.u32 	[%rd6], %r423;
	mov.u64 	%rd142, $str$2;
	cvta.global.u64 	%rd143, %rd142;
	add.u64 	%rd144, %SP, 0;
	{ // callseq 70, 0
	.param .b64 param0;
	st.param.b64 	[param0], %rd143;
	.param .b64 param1;
	st.param.b64 	[param1], %rd144;
	.param .b32 retval0;
	call.uni (retval0), 
	vprintf, 
	(
	param0, 
	param1
	);
	ld.param.b32 	%r424, [retval0];
	} // callseq 70
	@%p74 bra 	$L__BB0_91;
	setp.eq.s32 	%p75, %r16, 2;
	ld.global.u32 	%r426, [%rd25+4];
	st.local.u32 	[%rd6], %r426;
	cvta.global.u64 	%rd146, %rd142;
	add.u64 	%rd147, %SP, 0;
	{ // callseq 71, 0
	.param .b64 param0;
	st.param.b64 	[param0], %rd146;
	.param .b64 param1;
	st.param.b64 	[param1], %rd147;
	.param .b32 retval0;
	call.uni (retval0), 
	vprintf, 
	(
	param0, 
	param1
	);
	ld.param.b32 	%r427, [retval0];
	} // callseq 71
	@%p75 bra 	$L__BB0_91;
	ld.global.u32 	%r429, [%rd25+8];
	st.local.u32 	[%rd6], %r429;
	cvta.global.u64 	%rd149, %rd142;
	{ // callseq 72, 0
	.param .b64 param0;
	st.param.b64 	[param0], %rd149;
	.param .b64 param1;
	st.param.b64 	[param1], %rd147;
	.param .b32 retval0;
	call.uni (retval0), 
	vprintf, 
	(
	param0, 
	param1
	);
	ld.param.b32 	%r430, [retval0];
	} // callseq 72
$L__BB0_91:
	mov.u64 	%rd151, $str$3;
	cvta.global.u64 	%rd152, %rd151;
	{ // callseq 73, 0
	.param .b64 param0;
	st.param.b64 	[param0], %rd152;
	.param .b64 param1;
	st.param.b64 	[param1], 0;
	.param .b32 retval0;
	call.uni (retval0), 
	vprintf, 
	(
	param0, 
	param1
	);
	ld.param.b32 	%r432, [retval0];
	} // callseq 73
$L__BB0_92:
	setp.ge.s32 	%p76, %r1, %r147;
	bar.sync 	0;
	@%p76 bra 	$L__BB0_126;
	setp.lt.u32 	%p77, %r6, 3;
	mov.b32 	%r810, 0;
	@%p77 bra 	$L__BB0_112;
	mov.b32 	%r809, 0;
$L__BB0_95:
	setp.eq.s32 	%p78, %r809, %r1;
	mul.wide.u32 	%rd153, %r809, 4;
	add.s64 	%rd26, %rd5, %rd153;
	@%p78 bra 	$L__BB0_99;
	mad.lo.s32 	%r436, %r809, %r147, %r1;
	mul.wide.s32 	%rd154, %r436, 4;
	add.s64 	%rd155, %rd1, %rd154;
	ld.global.u32 	%r437, [%rd155];
	setp.lt.s32 	%p79, %r437, 1;
	@%p79 bra 	$L__BB0_99;
	ld.global.u32 	%r438, [%rd26];
	setp.eq.s32 	%p80, %r438, 0;
	@%p80 bra 	$L__BB0_99;
	mov.b32 	%r439, 0;
	st.global.u32 	[%rd7], %r439;
$L__BB0_99:
	add.s32 	%r97, %r809, 1;
	setp.eq.s32 	%p81, %r97, %r1;
	@%p81 bra 	$L__BB0_103;
	mad.lo.s32 	%r440, %r97, %r147, %r1;
	mul.wide.s32 	%rd156, %r440, 4;
	add.s64 	%rd157, %rd1, %rd156;
	ld.global.u32 	%r441, [%rd157];
	setp.lt.s32 	%p82, %r441, 1;
	@%p82 bra 	$L__BB0_103;
	ld.global.u32 	%r442, [%rd26+4];
	setp.eq.s32 	%p83, %r442, 0;
	@%p83 bra 	$L__BB0_103;
	mov.b32 	%r443, 0;
	st.global.u32 	[%rd7], %r443;
$L__BB0_103:
	add.s32 	%r98, %r809, 2;
	setp.eq.s32 	%p84, %r98, %r1;
	@%p84 bra 	$L__BB0_107;
	mad.lo.s32 	%r444, %r98, %r147, %r1;
	mul.wide.s32 	%rd158, %r444, 4;
	add.s64 	%rd159, %rd1, %rd158;
	ld.global.u32 	%r445, [%rd159];
	setp.lt.s32 	%p85, %r445, 1;
	@%p85 bra 	$L__BB0_107;
	ld.global.u32 	%r446, [%rd26+8];
	setp.eq.s32 	%p86, %r446, 0;
	@%p86 bra 	$L__BB0_107;
	mov.b32 	%r447, 0;
	st.global.u32 	[%rd7], %r447;
$L__BB0_107:
	add.s32 	%r99, %r809, 3;
	setp.eq.s32 	%p87, %r99, %r1;
	@%p87 bra 	$L__BB0_111;
	mad.lo.s32 	%r448, %r99, %r147, %r1;
	mul.wide.s32 	%rd160, %r448, 4;
	add.s64 	%rd161, %rd1, %rd160;
	ld.global.u32 	%r449, [%rd161];
	setp.lt.s32 	%p88, %r449, 1;
	@%p88 bra 	$L__BB0_111;
	ld.global.u32 	%r450, [%rd26+12];
	setp.eq.s32 	%p89, %r450, 0;
	@%p89 bra 	$L__BB0_111;
	mov.b32 	%r451, 0;
	st.global.u32 	[%rd7], %r451;
$L__BB0_111:
	add.s32 	%r809, %r809, 4;
	setp.ne.s32 	%p90, %r809, %r21;
	mov.u32 	%r810, %r21;
	@%p90 bra 	$L__BB0_95;
$L__BB0_112:
	setp.eq.s32 	%p91, %r16, 0;
	@%p91 bra 	$L__BB0_126;
	setp.eq.s32 	%p92, %r810, %r1;
	mul.wide.u32 	%rd162, %r810, 4;
	add.s64 	%rd27, %rd5, %rd162;
	@%p92 bra 	$L__BB0_117;
	mad.lo.s32 	%r452, %r810, %r147, %r1;
	mul.wide.s32 	%rd163, %r452, 4;
	add.s64 	%rd164, %rd1, %rd163;
	ld.global.u32 	%r453, [%rd164];
	setp.lt.s32 	%p93, %r453, 1;
	@%p93 bra 	$L__BB0_117;
	ld.global.u32 	%r454, [%rd27];
	setp.eq.s32 	%p94, %r454, 0;
	@%p94 bra 	$L__BB0_117;
	mov.b32 	%r455, 0;
	st.global.u32 	[%rd7], %r455;
$L__BB0_117:
	setp.eq.s32 	%p95, %r16, 1;
	add.s32 	%r102, %r810, 1;
	@%p95 bra 	$L__BB0_126;
	setp.eq.s32 	%p96, %r102, %r1;
	@%p96 bra 	$L__BB0_122;
	mad.lo.s32 	%r456, %r102, %r147, %r1;
	mul.wide.s32 	%rd165, %r456, 4;
	add.s64 	%rd166, %rd1, %rd165;
	ld.global.u32 	%r457, [%rd166];
	setp.lt.s32 	%p97, %r457, 1;
	@%p97 bra 	$L__BB0_122;
	ld.global.u32 	%r458, [%rd27+4];
	setp.eq.s32 	%p98, %r458, 0;
	@%p98 bra 	$L__BB0_122;
	mov.b32 	%r459, 0;
	st.global.u32 	[%rd7], %r459;
$L__BB0_122:
	setp.eq.s32 	%p99, %r16, 2;
	add.s32 	%r103, %r810, 2;
	setp.eq.s32 	%p100, %r103, %r1;
	or.pred  	%p101, %p99, %p100;
	@%p101 bra 	$L__BB0_126;
	mad.lo.s32 	%r460, %r103, %r147, %r1;
	mul.wide.s32 	%rd167, %r460, 4;
	add.s64 	%rd168, %rd1, %rd167;
	ld.global.u32 	%r461, [%rd168];
	setp.lt.s32 	%p102, %r461, 1;
	@%p102 bra 	$L__BB0_126;
	ld.global.u32 	%r462, [%rd27+8];
	setp.eq.s32 	%p103, %r462, 0;
	@%p103 bra 	$L__BB0_126;
	mov.b32 	%r463, 0;
	st.global.u32 	[%rd7], %r463;
$L__BB0_126:
	@%p39 bra 	$L__BB0_142;
	setp.lt.s32 	%p105, %r147, 1;
	mov.u64 	%rd169, $str$5;
	cvta.global.u64 	%rd170, %rd169;
	{ // callseq 74, 0
	.param .b64 param0;
	st.param.b64 	[param0], %rd170;
	.param .b64 param1;
	st.param.b64 	[param1], 0;
	.param .b32 retval0;
	call.uni (retval0), 
	vprintf, 
	(
	param0, 
	param1
	);
	ld.param.b32 	%r464, [retval0];
	} // callseq 74
	@%p105 bra 	$L__BB0_141;
	setp.lt.u32 	%p106, %r6, 15;
	mov.b32 	%r813, 0;
	@%p106 bra 	$L__BB0_131;
	mov.b32 	%r811, 0;
$L__BB0_130:
	.pragma "nounroll";
	mul.wide.u32 	%rd171, %r811, 4;
	add.s64 	%rd172, %rd5, %rd171;
	ld.global.u32 	%r468, [%rd172];
	st.local.u32 	[%rd6], %r468;
	mov.u64 	%rd173, $str$2;
	cvta.global.u64 	%rd174, %rd173;
	add.u64 	%rd175, %SP, 0;
	{ // callseq 75, 0
	.param .b64 param0;
	st.param.b64 	[param0], %rd174;
	.param .b64 param1;
	st.param.b64 	[param1], %rd175;
	.param .b32 retval0;
	call.uni (retval0), 
	vprintf, 
	(
	param0, 
	param1
	);
	ld.param.b32 	%r469, [retval0];
	} // callseq 75
	ld.global.u32 	%r471, [%rd172+4];
	st.local.u32 	[%rd6], %r471;
	{ // callseq 76, 0
	.param .b64 param0;
	st.param.b64 	[param0], %rd174;
	.param .b64 param1;
	st.param.b64 	[param1], %rd175;
	.param .b32 retval0;
	call.uni (retval0), 
	vprintf, 
	(
	param0, 
	param1
	);
	ld.param.b32 	%r472, [retval0];
	} // callseq 76
	ld.global.u32 	%r474, [%rd172+8];
	st.local.u32 	[%rd6], %r474;
	{ // callseq 77, 0
	.param .b64 param0;
	st.param.b64 	[param0], %rd174;
	.param .b64 param1;
	st.param.b64 	[param1], %rd175;
	.param .b32 retval0;
	call.uni (retval0), 
	vprintf, 
	(
	param0, 
	param1
	);
	ld.param.b32 	%r475, [retval0];
	} // callseq 77
	ld.global.u32 	%r477, [%rd172+12];
	st.local.u32 	[%rd6], %r477;
	{ // callseq 78, 0
	.param .b64 param0;
	st.param.b64 	[param0], %rd174;
	.param .b64 param1;
	st.param.b64 	[param1], %rd175;
	.param .b32 retval0;
	call.uni (retval0), 
	vprintf, 
	(
	param0, 
	param1
	);
	ld.param.b32 	%r478, [retval0];
	} // callseq 78
	ld.global.u32 	%r480, [%rd172+16];
	st.local.u32 	[%rd6], %r480;
	{ // callseq 79, 0
	.param .b64 param0;
	st.param.b64 	[param0], %rd174;
	.param .b64 param1;
	st.param.b64 	[param1], %rd175;
	.param .b32 retval0;
	call.uni (retval0), 
	vprintf, 
	(
	param0, 
	param1
	);
	ld.param.b32 	%r481, [retval0];
	} // callseq 79
	ld.global.u32 	%r483, [%rd172+20];
	st.local.u32 	[%rd6], %r483;
	{ // callseq 80, 0
	.param .b64 param0;
	st.param.b64 	[param0], %rd174;
	.param .b64 param1;
	st.param.b64 	[param1], %rd175;
	.param .b32 retval0;
	call.uni (retval0), 
	vprintf, 
	(
	param0, 
	param1
	);
	ld.param.b32 	%r484, [retval0];
	} // callseq 80
	ld.global.u32 	%r486, [%rd172+24];
	st.local.u32 	[%rd6], %r486;
	{ // callseq 81, 0
	.param .b64 param0;
	st.param.b64 	[param0], %rd174;
	.param .b64 param1;
	st.param.b64 	[param1], %rd175;
	.param .b32 retval0;
	call.uni (retval0), 
	vprintf, 
	(
	param0, 
	param1
	);
	ld.param.b32 	%r487, [retval0];
	} // callseq 81
	ld.global.u32 	%r489, [%rd172+28];
	st.local.u32 	[%rd6], %r489;
	{ // callseq 82, 0
	.param .b64 param0;
	st.param.b64 	[param0], %rd174;
	.param .b64 param1;
	st.param.b64 	[param1], %rd175;
	.param .b32 retval0;
	call.uni (retval0), 
	vprintf, 
	(
	param0, 
	param1
	);
	ld.param.b32 	%r490, [retval0];
	} // callseq 82
	ld.global.u32 	%r492, [%rd172+32];
	st.local.u32 	[%rd6], %r492;
	{ // callseq 83, 0
	.param .b64 param0;
	st.param.b64 	[param0], %rd174;
	.param .b64 param1;
	st.param.b64 	[param1], %rd175;
	.param .b32 retval0;
	call.uni (retval0), 
	vprintf, 
	(
	param0, 
	param1
	);
	ld.param.b32 	%r493, [retval0];
	} // callseq 83
	ld.global.u32 	%r495, [%rd172+36];
	st.local.u32 	[%rd6], %r495;
	{ // callseq 84, 0
	.param .b64 param0;
	st.param.b64 	[param0], %rd174;
	.param .b64 param1;
	st.param.b64 	[param1], %rd175;
	.param .b32 retval0;
	call.uni (retval0), 
	vprintf, 
	(
	param0, 
	param1
	);
	ld.param.b32 	%r496, [retval0];
	} // callseq 84
	ld.global.u32 	%r498, [%rd172+40];
	st.local.u32 	[%rd6], %r498;
	{ // callseq 85, 0
	.param .b64 param0;
	st.param.b64 	[param0], %rd174;
	.param .b64 param1;
	st.param.b64 	[param1], %rd175;
	.param .b32 retval0;
	call.uni (retval0), 
	vprintf, 
	(
	param0, 
	param1
	);
	ld.param.b32 	%r499, [retval0];
	} // callseq 85
	ld.global.u32 	%r501, [%rd172+44];
	st.local.u32 	[%rd6], %r501;
	{ // callseq 86, 0
	.param .b64 param0;
	st.param.b64 	[param0], %rd174;
	.param .b64 param1;
	st.param.b64 	[param1], %rd175;
	.param .b32 retval0;
	call.uni (retval0), 
	vprintf, 
	(
	param0, 
	param1
	);
	ld.param.b32 	%r502, [retval0];
	} // callseq 86
	ld.global.u32 	%r504, [%rd172+48];
	st.local.u32 	[%rd6], %r504;
	{ // callseq 87, 0
	.param .b64 param0;
	st.param.b64 	[param0], %rd174;
	.param .b64 param1;
	st.param.b64 	[param1], %rd175;
	.param .b32 retval0;
	call.uni (retval0), 
	vprintf, 
	(
	param0, 
	param1
	);
	ld.param.b32 	%r505, [retval0];
	} // callseq 87
	ld.global.u32 	%r507, [%rd172+52];
	st.local.u32 	[%rd6], %r507;
	{ // callseq 88, 0
	.param .b64 param0;
	st.param.b64 	[param0], %rd174;
	.param .b64 param1;
	st.param.b64 	[param1], %rd175;
	.param .b32 retval0;
	call.uni (retval0), 
	vprintf, 
	(
	param0, 
	param1
	);
	ld.param.b32 	%r508, [retval0];
	} // callseq 88
	ld.global.u32 	%r510, [%rd172+56];
	st.local.u32 	[%rd6], %r510;
	{ // callseq 89, 0
	.param .b64 param0;
	st.param.b64 	[param0], %rd174;
	.param .b64 param1;
	st.param.b64 	[param1], %rd175;
	.param .b32 retval0;
	call.uni (retval0), 
	vprintf, 
	(
	param0, 
	param1
	);
	ld.param.b32 	%r511, [retval0];
	} // callseq 89
	ld.global.u32 	%r513, [%rd172+60];
	st.local.u32 	[%rd6], %r513;
	{ // callseq 90, 0
	.param .b64 param0;
	st.param.b64 	[param0], %rd174;
	.param .b64 param1;
	st.param.b64 	[param1], %rd175;
	.param .b32 retval0;
	call.uni (retval0), 
	vprintf, 
	(
	param0, 
	param1
	);
	ld.param.b32 	%r514, [retval0];
	} // callseq 90
	add.s32 	%r811, %r811, 16;
	setp.ne.s32 	%p107, %r811, %r15;
	mov.u32 	%r813, %r15;
	@%p107 bra 	$L__BB0_130;
$L__BB0_131:
	setp.eq.s32 	%p108, %r7, 0;
	@%p108 bra 	$L__BB0_141;
	setp.lt.u32 	%p109, %r8, 7;
	@%p109 bra 	$L__BB0_134;
	mul.wide.u32 	%rd176, %r813, 4;
	add.s64 	%rd177, %rd5, %rd176;
	ld.global.u32 	%r516, [%rd177];
	st.local.u32 	[%rd6], %r516;
	mov.u64 	%rd178, $str$2;
	cvta.global.u64 	%rd179, %rd178;
	add.u64 	%rd180, %SP, 0;
	{ // callseq 91, 0
	.param .b64 param0;
	st.param.b64 	[param0], %rd179;
	.param .b64 param1;
	st.param.b64 	[param1], %rd180;
	.param .b32 retval0;
	call.uni (retval0), 
	vprintf, 
	(
	param0, 
	param1
	);
	ld.param.b32 	%r517, [retval0];
	} // callseq 91
	ld.global.u32 	%r519, [%rd177+4];
	st.local.u32 	[%rd6], %r519;
	{ // callseq 92, 0
	.param .b64 param0;
	st.param.b64 	[param0], %rd179;
	.param .b64 param1;
	st.param.b64 	[param1], %rd180;
	.param .b32 retval0;
	call.uni (retval0), 
	vprintf, 
	(
	param0, 
	param1
	);
	ld.param.b32 	%r520, [retval0];
	} // callseq 92
	ld.global.u32 	%r522, [%rd177+8];
	st.local.u32 	[%rd6], %r522;
	{ // callseq 93, 0
	.param .b64 param0;
	st.param.b64 	[param0], %rd179;
	.param .b64 param1;
	st.param.b64 	[param1], %rd180;
	.param .b32 retval0;
	call.uni (retval0), 
	vprintf, 
	(
	param0, 
	param1
	);
	ld.param.b32 	%r523, [retval0];
	} // callseq 93
	ld.global.u32 	%r525, [%rd177+12];
	st.local.u32 	[%rd6], %r525;
	{ // callseq 94, 0
	.param .b64 param0;
	st.param.b64 	[param0], %rd179;
	.param .b64 param1;
	st.param.b64 	[param1], %rd180;
	.param .b32 retval0;
	call.uni (retval0), 
	vprintf, 
	(
	param0, 
	param1
	);
	ld.param.b32 	%r526, [retval0];
	} // callseq 94
	ld.global.u32 	%r528, [%rd177+16];
	st.local.u32 	[%rd6], %r528;
	{ // callseq 95, 0
	.param .b64 param0;
	st.param.b64 	[param0], %rd179;
	.param .b64 param1;
	st.param.b64 	[param1], %rd180;
	.param .b32 retval0;
	call.uni (retval0), 
	vprintf, 
	(
	param0, 
	param1
	);
	ld.param.b32 	%r529, [retval0];
	} // callseq 95
	ld.global.u32 	%r531, [%rd177+20];
	st.local.u32 	[%rd6], %r531;
	{ // callseq 96, 0
	.param .b64 param0;
	st.param.b64 	[param0], %rd179;
	.param .b64 param1;
	st.param.b64 	[param1], %rd180;
	.param .b32 retval0;
	call.uni (retval0), 
	vprintf, 
	(
	param0, 
	param1
	);
	ld.param.b32 	%r532, [retval0];
	} // callseq 96
	ld.global.u32 	%r534, [%rd177+24];
	st.local.u32 	[%rd6], %r534;
	{ // callseq 97, 0
	.param .b64 param0;
	st.param.b64 	[param0], %rd179;
	.param .b64 param1;
	st.param.b64 	[param1], %rd180;
	.param .b32 retval0;
	call.uni (retval0), 
	vprintf, 
	(
	param0, 
	param1
	);
	ld.param.b32 	%r535, [retval0];
	} // callseq 97
	ld.global.u32 	%r537, [%rd177+28];
	st.local.u32 	[%rd6], %r537;
	{ // callseq 98, 0
	.param .b64 param0;
	st.param.b64 	[param0], %rd179;
	.param .b64 param1;
	st.param.b64 	[param1], %rd180;
	.param .b32 retval0;
	call.uni (retval0), 
	vprintf, 
	(
	param0, 
	param1
	);
	ld.param.b32 	%r538, [retval0];
	} // callseq 98
	add.s32 	%r813, %r813, 8;
$L__BB0_134:
	setp.eq.s32 	%p110, %r9, 0;
	@%p110 bra 	$L__BB0_141;
	setp.lt.u32 	%p111, %r10, 3;
	@%p111 bra 	$L__BB0_137;
	mul.wide.u32 	%rd181, %r813, 4;
	add.s64 	%rd182, %rd5, %rd181;
	ld.global.u32 	%r540, [%rd182];
	st.local.u32 	[%rd6], %r540;
	mov.u64 	%rd183, $str$2;
	cvta.global.u64 	%rd184, %rd183;
	add.u64 	%rd185, %SP, 0;
	{ // callseq 99, 0
	.param .b64 param0;
	st.param.b64 	[param0], %rd184;
	.param .b64 param1;
	st.param.b64 	[param1], %rd185;
	.param .b32 retval0;
	call.uni (retval0), 
	vprintf, 
	(
	param0, 
	param1
	);
	ld.param.b32 	%r541, [retval0];
	} // callseq 99
	ld.global.u32 	%r543, [%rd182+4];
	st.local.u32 	[%rd6], %r543;
	{ // callseq 100, 0
	.param .b64 param0;
	st.param.b64 	[param0], %rd184;
	.param .b64 param1;
	st.param.b64 	[param1], %rd185;
	.param .b32 retval0;
	call.uni (retval0), 
	vprintf, 
	(
	param0, 
	param1
	);
	ld.param.b32 	%r544, [retval0];
	} // callseq 100
	ld.global.u32 	%r546, [%rd182+8];
	st.local.u32 	[%rd6], %r546;
	{ // callseq 101, 0
	.param .b64 param0;
	st.param.b64 	[param0], %rd184;
	.param .b64 param1;
	st.param.b64 	[param1], %rd185;
	.param .b32 retval0;
	call.uni (retval0), 
	vprintf, 
	(
	param0, 
	param1
	);
	ld.param.b32 	%r547, [retval0];
	} // callseq 101
	ld.global.u32 	%r549, [%rd182+12];
	st.local.u32 	[%rd6], %r549;
	{ // callseq 102, 0
	.param .b64 param0;
	st.param.b64 	[param0], %rd184;
	.param .b64 param1;
	st.param.b64 	[param1], %rd185;
	.param .b32 retval0;
	call.uni (retval0), 
	vprintf, 
	(
	param0, 
	param1
	);
	ld.param.b32 	%r550, [retval0];
	} // callseq 102
	add.s32 	%r813, %r813, 4;
$L__BB0_137:
	setp.eq.s32 	%p112, %r16, 0;
	@%p112 bra 	$L__BB0_141;
	setp.eq.s32 	%p113, %r16, 1;
	mul.wide.u32 	%rd186, %r813, 4;
	add.s64 	%rd28, %rd5, %rd186;
	ld.global.u32 	%r552, [%rd28];
	st.local.u32 	[%rd6], %r552;
	mov.u64 	%rd187, $str$2;
	cvta.global.u64 	%rd188, %rd187;
	add.u64 	%rd189, %SP, 0;
	{ // callseq 103, 0
	.param .b64 param0;
	st.param.b64 	[param0], %rd188;
	.param .b64 param1;
	st.param.b64 	[param1], %rd189;
	.param .b32 retval0;
	call.uni (retval0), 
	vprintf, 
	(
	param0, 
	param1
	);
	ld.param.b32 	%r553, [retval0];
	} // callseq 103
	@%p113 bra 	$L__BB0_141;
	setp.eq.s32 	%p114, %r16, 2;
	ld.global.u32 	%r555, [%rd28+4];
	st.local.u32 	[%rd6], %r555;
	cvta.global.u64 	%rd191, %rd187;
	add.u64 	%rd192, %SP, 0;
	{ // callseq 104, 0
	.param .b64 param0;
	st.param.b64 	[param0], %rd191;
	.param .b64 param1;
	st.param.b64 	[param1], %rd192;
	.param .b32 retval0;
	call.uni (retval0), 
	vprintf, 
	(
	param0, 
	param1
	);
	ld.param.b32 	%r556, [retval0];
	} // callseq 104
	@%p114 bra 	$L__BB0_141;
	ld.global.u32 	%r558, [%rd28+8];
	st.local.u32 	[%rd6], %r558;
	cvta.global.u64 	%rd194, %rd187;
	{ // callseq 105, 0
	.param .b64 param0;
	st.param.b64 	[param0], %rd194;
	.param .b64 param1;
	st.param.b64 	[param1], %rd192;
	.param .b32 retval0;
	call.uni (retval0), 
	vprintf, 
	(
	param0, 
	param1
	);
	ld.param.b32 	%r559, [retval0];
	} // callseq 105
$L__BB0_141:
	mov.u64 	%rd196, $str$3;
	cvta.global.u64 	%rd197, %rd196;
	{ // callseq 106, 0
	.param .b64 param0;
	st.param.b64 	[param0], %rd197;
	.param .b64 param1;
	st.param.b64 	[param1], 0;
	.param .b32 retval0;
	call.uni (retval0), 
	vprintf, 
	(
	param0, 
	param1
	);
	ld.param.b32 	%r561, [retval0];
	} // callseq 106
$L__BB0_142:
	setp.ne.s32 	%p115, %r1, 0;
	bar.sync 	0;
	@%p115 bra 	$L__BB0_168;
	setp.lt.s32 	%p116, %r147, 1;
	mov.b32 	%r826, 0;
	st.shared.u32 	[_ZZ9sn_vm_gpuPiS_S_S_iiS_iE2nf], %r826;
	@%p116 bra 	$L__BB0_158;
	setp.lt.u32 	%p117, %r6, 15;
	mov.b32 	%r826, 0;
	mov.u32 	%r822, %r826;
	@%p117 bra 	$L__BB0_147;
	mov.b32 	%r826, 0;
	mov.u32 	%r816, %r826;
$L__BB0_146:
	.pragma "nounroll";
	mul.wide.u32 	%rd198, %r816, 4;
	add.s64 	%rd199, %rd5, %rd198;
	ld.global.u32 	%r567, [%rd199];
	setp.gt.s32 	%p118, %r567, 0;
	selp.u32 	%r568, 1, 0, %p118;
	add.s32 	%r569, %r826, %r568;
	ld.global.u32 	%r570, [%rd199+4];
	setp.gt.s32 	%p119, %r570, 0;
	selp.u32 	%r571, 1, 0, %p119;
	add.s32 	%r572, %r569, %r571;
	ld.global.u32 	%r573, [%rd199+8];
	setp.gt.s32 	%p120, %r573, 0;
	selp.u32 	%r574, 1, 0, %p120;
	add.s32 	%r575, %r572, %r574;
	ld.global.u32 	%r576, [%rd199+12];
	setp.gt.s32 	%p121, %r576, 0;
	selp.u32 	%r577, 1, 0, %p121;
	add.s32 	%r578, %r575, %r577;
	ld.global.u32 	%r579, [%rd199+16];
	setp.gt.s32 	%p122, %r579, 0;
	selp.u32 	%r580, 1, 0, %p122;
	add.s32 	%r581, %r578, %r580;
	ld.global.u32 	%r582, [%rd199+20];
	setp.gt.s32 	%p123, %r582, 0;
	selp.u32 	%r583, 1, 0, %p123;
	add.s32 	%r584, %r581, %r583;
	ld.global.u32 	%r585, [%rd199+24];
	setp.gt.s32 	%p124, %r585, 0;
	selp.u32 	%r586, 1, 0, %p124;
	add.s32 	%r587, %r584, %r586;
	ld.global.u32 	%r588, [%rd199+28];
	setp.gt.s32 	%p125, %r588, 0;
	selp.u32 	%r589, 1, 0, %p125;
	add.s32 	%r590, %r587, %r589;
	ld.global.u32 	%r591, [%rd199+32];
	setp.gt.s32 	%p126, %r591, 0;
	selp.u32 	%r592, 1, 0, %p126;
	add.s32 	%r593, %r590, %r592;
	ld.global.u32 	%r594, [%rd199+36];
	setp.gt.s32 	%p127, %r594, 0;
	selp.u32 	%r595, 1, 0, %p127;
	add.s32 	%r596, %r593, %r595;
	ld.global.u32 	%r597, [%rd199+40];
	setp.gt.s32 	%p128, %r597, 0;
	selp.u32 	%r598, 1, 0, %p128;
	add.s32 	%r599, %r596, %r598;
	ld.global.u32 	%r600, [%rd199+44];
	setp.gt.s32 	%p129, %r600, 0;
	selp.u32 	%r601, 1, 0, %p129;
	add.s32 	%r602, %r599, %r601;
	ld.global.u32 	%r603, [%rd199+48];
	setp.gt.s32 	%p130, %r603, 0;
	selp.u32 	%r604, 1, 0, %p130;
	add.s32 	%r605, %r602, %r604;
	ld.global.u32 	%r606, [%rd199+52];
	setp.gt.s32 	%p131, %r606, 0;
	selp.u32 	%r607, 1, 0, %p131;
	add.s32 	%r608, %r605, %r607;
	ld.global.u32 	%r609, [%rd199+56];
	setp.gt.s32 	%p132, %r609, 0;
	selp.u32 	%r610, 1, 0, %p132;
	add.s32 	%r611, %r608, %r610;
	ld.global.u32 	%r612, [%rd199+60];
	setp.gt.s32 	%p133, %r612, 0;
	selp.u32 	%r613, 1, 0, %p133;
	add.s32 	%r826, %r611, %r613;
	add.s32 	%r816, %r816, 16;
	setp.ne.s32 	%p134, %r816, %r15;
	mov.u32 	%r822, %r15;
	@%p134 bra 	$L__BB0_146;
$L__BB0_147:
	setp.eq.s32 	%p135, %r7, 0;
	@%p135 bra 	$L__BB0_157;
	setp.lt.u32 	%p136, %r8, 7;
	@%p136 bra 	$L__BB0_150;
	mul.wide.u32 	%rd200, %r822, 4;
	add.s64 	%rd201, %rd5, %rd200;
	ld.global.u32 	%r615, [%rd201];
	setp.gt.s32 	%p137, %r615, 0;
	selp.u32 	%r616, 1, 0, %p137;
	add.s32 	%r617, %r826, %r616;
	ld.global.u32 	%r618, [%rd201+4];
	setp.gt.s32 	%p138, %r618, 0;
	selp.u32 	%r619, 1, 0, %p138;
	add.s32 	%r620, %r617, %r619;
	ld.global.u32 	%r621, [%rd201+8];
	setp.gt.s32 	%p139, %r621, 0;
	selp.u32 	%r622, 1, 0, %p139;
	add.s32 	%r623, %r620, %r622;
	ld.global.u32 	%r624, [%rd201+12];
	setp.gt.s32 	%p140, %r624, 0;
	selp.u32 	%r625, 1, 0, %p140;
	add.s32 	%r626, %r623, %r625;
	ld.global.u32 	%r627, [%rd201+16];
	setp.gt.s32 	%p141, %r627, 0;
	selp.u32 	%r628, 1, 0, %p141;
	add.s32 	%r629, %r626, %r628;
	ld.global.u32 	%r630, [%rd201+20];
	setp.gt.s32 	%p142, %r630, 0;
	selp.u32 	%r631, 1, 0, %p142;
	add.s32 	%r632, %r629, %r631;
	ld.global.u32 	%r633, [%rd201+24];
	setp.gt.s32 	%p143, %r633, 0;
	selp.u32 	%r634, 1, 0, %p143;
	add.s32 	%r635, %r632, %r634;
	ld.global.u32 	%r636, [%rd201+28];
	setp.gt.s32 	%p144, %r636, 0;
	selp.u32 	%r637, 1, 0, %p144;
	add.s32 	%r826, %r635, %r637;
	add.s32 	%r822, %r822, 8;
$L__BB0_150:
	setp.eq.s32 	%p145, %r9, 0;
	@%p145 bra 	$L__BB0_157;
	setp.lt.u32 	%p146, %r10, 3;
	@%p146 bra 	$L__BB0_153;
	mul.wide.u32 	%rd202, %r822, 4;
	add.s64 	%rd203, %rd5, %rd202;
	ld.global.u32 	%r639, [%rd203];
	setp.gt.s32 	%p147, %r639, 0;
	selp.u32 	%r640, 1, 0, %p147;
	add.s32 	%r641, %r826, %r640;
	ld.global.u32 	%r642, [%rd203+4];
	setp.gt.s32 	%p148, %r642, 0;
	selp.u32 	%r643, 1, 0, %p148;
	add.s32 	%r644, %r641, %r643;
	ld.global.u32 	%r645, [%rd203+8];
	setp.gt.s32 	%p149, %r645, 0;
	selp.u32 	%r646, 1, 0, %p149;
	add.s32 	%r647, %r644, %r646;
	ld.global.u32 	%r648, [%rd203+12];
	setp.gt.s32 	%p150, %r648, 0;
	selp.u32 	%r649, 1, 0, %p150;
	add.s32 	%r826, %r647, %r649;
	add.s32 	%r822, %r822, 4;
$L__BB0_153:
	setp.eq.s32 	%p151, %r16, 0;
	@%p151 bra 	$L__BB0_157;
	setp.eq.s32 	%p152, %r16, 1;
	mul.wide.u32 	%rd204, %r822, 4;
	add.s64 	%rd29, %rd5, %rd204;
	ld.global.u32 	%r650, [%rd29];
	setp.gt.s32 	%p153, %r650, 0;
	selp.u32 	%r651, 1, 0, %p153;
	add.s32 	%r826, %r826, %r651;
	@%p152 bra 	$L__BB0_157;
	setp.eq.s32 	%p154, %r16, 2;
	ld.global.u32 	%r652, [%rd29+4];
	setp.gt.s32 	%p155, %r652, 0;
	selp.u32 	%r653, 1, 0, %p155;
	add.s32 	%r826, %r826, %r653;
	@%p154 bra 	$L__BB0_157;
	ld.global.u32 	%r654, [%rd29+8];
	setp.gt.s32 	%p156, %r654, 0;
	selp.u32 	%r655, 1, 0, %p156;
	add.s32 	%r826, %r826, %r655;
$L__BB0_157:
	st.shared.u32 	[_ZZ9sn_vm_gpuPiS_S_S_iiS_iE2nf], %r826;
$L__BB0_158:
	setp.eq.s32 	%p157, %r826, 0;
	@%p157 bra 	$L__BB0_191;
	ld.shared.u32 	%r656, [_ZZ9sn_vm_gpuPiS_S_S_iiS_iE2go];
	setp.eq.s32 	%p158, %r656, 0;
	@%p158 bra 	$L__BB0_168;
	setp.lt.s32 	%p159, %r147, 1;
	@%p159 bra 	$L__BB0_167;
	mov.b32 	%r829, 0;
$L__BB0_162:
	mul.wide.u32 	%rd205, %r829, 4;
	add.s64 	%rd206, %rd5, %rd205;
	ld.global.u32 	%r658, [%rd206];
	setp.lt.s32 	%p160, %r658, 1;
	@%p160 bra 	$L__BB0_166;
	setp.ne.s32 	%p161, %r826, 1;
	@%p161 bra 	$L__BB0_165;
	st.shared.u32 	[_ZZ9sn_vm_gpuPiS_S_S_iiS_iE2jf], %r829;
	bra.uni 	$L__BB0_167;
$L__BB0_165:
	add.s32 	%r826, %r826, -1;
	st.shared.u32 	[_ZZ9sn_vm_gpuPiS_S_S_iiS_iE2nf], %r826;
$L__BB0_166:
	add.s32 	%r829, %r829, 1;
	setp.ne.s32 	%p162, %r829, %r147;
	@%p162 bra 	$L__BB0_162;
$L__BB0_167:
	ld.shared.u32 	%r659, [_ZZ9sn_vm_gpuPiS_S_S_iiS_iE2jf];
	mul.wide.s32 	%rd207, %r659, 4;
	add.s64 	%rd208, %rd5, %rd207;
	ld.global.u32 	%r660, [%rd208];
	st.shared.u32 	[_ZZ9sn_vm_gpuPiS_S_S_iiS_iE2cf], %r660;
$L__BB0_168:
	bar.sync 	0;
	ld.shared.u32 	%r662, [_ZZ9sn_vm_gpuPiS_S_S_iiS_iE2go];
	setp.eq.s32 	%p163, %r662, 0;
	@%p163 bra 	$L__BB0_190;
	@%p11 bra 	$L__BB0_171;
	ld.shared.u32 	%r663, [_ZZ9sn_vm_gpuPiS_S_S_iiS_iE2jf];
	ld.shared.u32 	%r664, [_ZZ9sn_vm_gpuPiS_S_S_iiS_iE2cf];
	st.local.v2.u32 	[%rd6], {%r663, %r664};
	mov.u64 	%rd209, $str$6;
	cvta.global.u64 	%rd210, %rd209;
	add.u64 	%rd211, %SP, 0;
	{ // callseq 107, 0
	.param .b64 param0;
	st.param.b64 	[param0], %rd210;
	.param .b64 param1;
	st.param.b64 	[param1], %rd211;
	.param .b32 retval0;
	call.uni (retval0), 
	vprintf, 
	(
	param0, 
	param1
	);
	ld.param.b32 	%r665, [retval0];
	} // callseq 107
$L__BB0_171:
	setp.ge.s32 	%p165, %r1, %r146;
	@%p165 bra 	$L__BB0_173;
	ld.shared.u32 	%r667, [_ZZ9sn_vm_gpuPiS_S_S_iiS_iE2jf];
	add.s32 	%r668, %r667, %r2;
	mul.wide.s32 	%rd212, %r668, 4;
	add.s64 	%rd213, %rd4, %rd212;
	ld.global.u32 	%r669, [%rd213];
	ld.shared.u32 	%r670, [_ZZ9sn_vm_gpuPiS_S_S_iiS_iE2cf];
	add.s64 	%rd214, %rd3, %rd212;
	ld.global.u32 	%r671, [%rd214];
	max.s32 	%r672, %r669, 0;
	sub.s32 	%r673, %r671, %r672;
	mul.wide.u32 	%rd215, %r1, 4;
	add.s64 	%rd216, %rd2, %rd215;
	ld.global.u32 	%r674, [%rd216];
	mad.lo.s32 	%r675, %r673, %r670, %r674;
	st.global.u32 	[%rd216], %r675;
$L__BB0_173:
	bar.sync 	0;
	@%p11 bra 	$L__BB0_189;
	setp.lt.s32 	%p167, %r146, 1;
	mov.u64 	%rd217, $str$7;
	cvta.global.u64 	%rd218, %rd217;
	{ // callseq 108, 0
	.param .b64 param0;
	st.param.b64 	[param0], %rd218;
	.param .b64 param1;
	st.param.b64 	[param1], 0;
	.param .b32 retval0;
	call.uni (retval0), 
	vprintf, 
	(
	param0, 
	param1
	);
	ld.param.b32 	%r676, [retval0];
	} // callseq 108
	@%p167 bra 	$L__BB0_188;
	setp.lt.u32 	%p168, %r146, 16;
	mov.b32 	%r833, 0;
	@%p168 bra 	$L__BB0_178;
	mov.b32 	%r831, 0;
$L__BB0_177:
	.pragma "nounroll";
	mul.wide.u32 	%rd219, %r831, 4;
	add.s64 	%rd220, %rd2, %rd219;
	ld.global.u32 	%r680, [%rd220];
	st.local.u32 	[%rd6], %r680;
	mov.u64 	%rd221, $str$8;
	cvta.global.u64 	%rd222, %rd221;
	add.u64 	%rd223, %SP, 0;
	{ // callseq 109, 0
	.param .b64 param0;
	st.param.b64 	[param0], %rd222;
	.param .b64 param1;
	st.param.b64 	[param1], %rd223;
	.param .b32 retval0;
	call.uni (retval0), 
	vprintf, 
	(
	param0, 
	param1
	);
	ld.param.b32 	%r681, [retval0];
	} // callseq 109
	ld.global.u32 	%r683, [%rd220+4];
	st.local.u32 	[%rd6], %r683;
	{ // callseq 110, 0
	.param .b64 param0;
	st.param.b64 	[param0], %rd222;
	.param .b64 param1;
	st.param.b64 	[param1], %rd223;
	.param .b32 retval0;
	call.uni (retval0), 
	vprintf, 
	(
	param0, 
	param1
	);
	ld.param.b32 	%r684, [retval0];
	} // callseq 110
	ld.global.u32 	%r686, [%rd220+8];
	st.local.u32 	[%rd6], %r686;
	{ // callseq 111, 0
	.param .b64 param0;
	st.param.b64 	[param0], %rd222;
	.param .b64 param1;
	st.param.b64 	[param1], %rd223;
	.param .b32 retval0;
	call.uni (retval0), 
	vprintf, 
	(
	param0, 
	param1
	);
	ld.param.b32 	%r687, [retval0];
	} // callseq 111
	ld.global.u32 	%r689, [%rd220+12];
	st.local.u32 	[%rd6], %r689;
	{ // callseq 112, 0
	.param .b64 param0;
	st.param.b64 	[param0], %rd222;
	.param .b64 param1;
	st.param.b64 	[param1], %rd223;
	.param .b32 retval0;
	call.uni (retval0), 
	vprintf, 
	(
	param0, 
	param1
	);
	ld.param.b32 	%r690, [retval0];
	} // callseq 112
	ld.global.u32 	%r692, [%rd220+16];
	st.local.u32 	[%rd6], %r692;
	{ // callseq 113, 0
	.param .b64 param0;
	st.param.b64 	[param0], %rd222;
	.param .b64 param1;
	st.param.b64 	[param1], %rd223;
	.param .b32 retval0;
	call.uni (retval0), 
	vprintf, 
	(
	param0, 
	param1
	);
	ld.param.b32 	%r693, [retval0];
	} // callseq 113
	ld.global.u32 	%r695, [%rd220+20];
	st.local.u32 	[%rd6], %r695;
	{ // callseq 114, 0
	.param .b64 param0;
	st.param.b64 	[param0], %rd222;
	.param .b64 param1;
	st.param.b64 	[param1], %rd223;
	.param .b32 retval0;
	call.uni (retval0), 
	vprintf, 
	(
	param0, 
	param1
	);
	ld.param.b32 	%r696, [retval0];
	} // callseq 114
	ld.global.u32 	%r698, [%rd220+24];
	st.local.u32 	[%rd6], %r698;
	{ // callseq 115, 0
	.param .b64 param0;
	st.param.b64 	[param0], %rd222;
	.param .b64 param1;
	st.param.b64 	[param1], %rd223;
	.param .b32 retval0;
	call.uni (retval0), 
	vprintf, 
	(
	param0, 
	param1
	);
	ld.param.b32 	%r699, [retval0];
	} // callseq 115
	ld.global.u32 	%r701, [%rd220+28];
	st.local.u32 	[%rd6], %r701;
	{ // callseq 116, 0
	.param .b64 param0;
	st.param.b64 	[param0], %rd222;
	.param .b64 param1;
	st.param.b64 	[param1], %rd223;
	.param .b32 retval0;
	call.uni (retval0), 
	vprintf, 
	(
	param0, 
	param1
	);
	ld.param.b32 	%r702, [retval0];
	} // callseq 116
	ld.global.u32 	%r704, [%rd220+32];
	st.local.u32 	[%rd6], %r704;
	{ // callseq 117, 0
	.param .b64 param0;
	st.param.b64 	[param0], %rd222;
	.param .b64 param1;
	st.param.b64 	[param1], %rd223;
	.param .b32 retval0;
	call.uni (retval0), 
	vprintf, 
	(
	param0, 
	param1
	);
	ld.param.b32 	%r705, [retval0];
	} // callseq 117
	ld.global.u32 	%r707, [%rd220+36];
	st.local.u32 	[%rd6], %r707;
	{ // callseq 118, 0
	.param .b64 param0;
	st.param.b64 	[param0], %rd222;
	.param .b64 param1;
	st.param.b64 	[param1], %rd223;
	.param .b32 retval0;
	call.uni (retval0), 
	vprintf, 
	(
	param0, 
	param1
	);
	ld.param.b32 	%r708, [retval0];
	} // callseq 118
	ld.global.u32 	%r710, [%rd220+40];
	st.local.u32 	[%rd6], %r710;
	{ // callseq 119, 0
	.param .b64 param0;
	st.param.b64 	[param0], %rd222;
	.param .b64 param1;
	st.param.b64 	[param1], %rd223;
	.param .b32 retval0;
	call.uni (retval0), 
	vprintf, 
	(
	param0, 
	param1
	);
	ld.param.b32 	%r711, [retval0];
	} // callseq 119
	ld.global.u32 	%r713, [%rd220+44];
	st.local.u32 	[%rd6], %r713;
	{ // callseq 120, 0
	.param .b64 param0;
	st.param.b64 	[param0], %rd222;
	.param .b64 param1;
	st.param.b64 	[param1], %rd223;
	.param .b32 retval0;
	call.uni (retval0), 
	vprintf, 
	(
	param0, 
	param1
	);
	ld.param.b32 	%r714, [retval0];
	} // callseq 120
	ld.global.u32 	%r716, [%rd220+48];
	st.local.u32 	[%rd6], %r716;
	{ // callseq 121, 0
	.param .b64 param0;
	st.param.b64 	[param0], %rd222;
	.param .b64 param1;
	st.param.b64 	[param1], %rd223;
	.param .b32 retval0;
	call.uni (retval0), 
	vprintf, 
	(
	param0, 
	param1
	);
	ld.param.b32 	%r717, [retval0];
	} // callseq 121
	ld.global.u32 	%r719, [%rd220+52];
	st.local.u32 	[%rd6], %r719;
	{ // callseq 122, 0
	.param .b64 param0;
	st.param.b64 	[param0], %rd222;
	.param .b64 param1;
	st.param.b64 	[param1], %rd223;
	.param .b32 retval0;
	call.uni (retval0), 
	vprintf, 
	(
	param0, 
	param1
	);
	ld.param.b32 	%r720, [retval0];
	} // callseq 122
	ld.global.u32 	%r722, [%rd220+56];
	st.local.u32 	[%rd6], %r722;
	{ // callseq 123, 0
	.param .b64 param0;
	st.param.b64 	[param0], %rd222;
	.param .b64 param1;
	st.param.b64 	[param1], %rd223;
	.param .b32 retval0;
	call.uni (retval0), 
	vprintf, 
	(
	param0, 
	param1
	);
	ld.param.b32 	%r723, [retval0];
	} // callseq 123
	ld.global.u32 	%r725, [%rd220+60];
	st.local.u32 	[%rd6], %r725;
	{ // callseq 124, 0
	.param .b64 param0;
	st.param.b64 	[param0], %rd222;
	.param .b64 param1;
	st.param.b64 	[param1], %rd223;
	.param .b32 retval0;
	call.uni (retval0), 
	vprintf, 
	(
	param0, 
	param1
	);
	ld.param.b32 	%r726, [retval0];
	} // callseq 124
	add.s32 	%r831, %r831, 16;
	setp.ne.s32 	%p169, %r831, %r22;
	mov.u32 	%r833, %r22;
	@%p169 bra 	$L__BB0_177;
$L__BB0_178:
	setp.eq.s32 	%p170, %r11, 0;
	@%p170 bra 	$L__BB0_188;
	add.s32 	%r728, %r11, -1;
	setp.lt.u32 	%p171, %r728, 7;
	@%p171 bra 	$L__BB0_181;
	mul.wide.u32 	%rd224, %r833, 4;
	add.s64 	%rd225, %rd2, %rd224;
	ld.global.u32 	%r729, [%rd225];
	st.local.u32 	[%rd6], %r729;
	mov.u64 	%rd226, $str$8;
	cvta.global.u64 	%rd227, %rd226;
	add.u64 	%rd228, %SP, 0;
	{ // callseq 125, 0
	.param .b64 param0;
	st.param.b64 	[param0], %rd227;
	.param .b64 param1;
	st.param.b64 	[param1], %rd228;
	.param .b32 retval0;
	call.uni (retval0), 
	vprintf, 
	(
	param0, 
	param1
	);
	ld.param.b32 	%r730, [retval0];
	} // callseq 125
	ld.global.u32 	%r732, [%rd225+4];
	st.local.u32 	[%rd6], %r732;
	{ // callseq 126, 0
	.param .b64 param0;
	st.param.b64 	[param0], %rd227;
	.param .b64 param1;
	st.param.b64 	[param1], %rd228;
	.param .b32 retval0;
	call.uni (retval0), 
	vprintf, 
	(
	param0, 
	param1
	);
	ld.param.b32 	%r733, [retval0];
	} // callseq 126
	ld.global.u32 	%r735, [%rd225+8];
	st.local.u32 	[%rd6], %r735;
	{ // callseq 127, 0
	.param .b64 param0;
	st.param.b64 	[param0], %rd227;
	.param .b64 param1;
	st.param.b64 	[param1], %rd228;
	.param .b32 retval0;
	call.uni (retval0), 
	vprintf, 
	(
	param0, 
	param1
	);
	ld.param.b32 	%r736, [retval0];
	} // callseq 127
	ld.global.u32 	%r738, [%rd225+12];
	st.local.u32 	[%rd6], %r738;
	{ // callseq 128, 0
	.param .b64 param0;
	st.param.b64 	[param0], %rd227;
	.param .b64 param1;
	st.param.b64 	[param1], %rd228;
	.param .b32 retval0;
	call.uni (retval0), 
	vprintf, 
	(
	param0, 
	param1
	);
	ld.param.b32 	%r739, [retval0];
	} // callseq 128
	ld.global.u32 	%r741, [%rd225+16];
	st.local.u32 	[%rd6], %r741;
	{ // callseq 129, 0
	.param .b64 param0;
	st.param.b64 	[param0], %rd227;
	.param .b64 param1;
	st.param.b64 	[param1], %rd228;
	.param .b32 retval0;
	call.uni (retval0), 
	vprintf, 
	(
	param0, 
	param1
	);
	ld.param.b32 	%r742, [retval0];
	} // callseq 129
	ld.global.u32 	%r744, [%rd225+20];
	st.local.u32 	[%rd6], %r744;
	{ // callseq 130, 0
	.param .b64 param0;
	st.param.b64 	[param0], %rd227;
	.param .b64 param1;
	st.param.b64 	[param1], %rd228;
	.param .b32 retval0;
	call.uni (retval0), 
	vprintf, 
	(
	param0, 
	param1
	);
	ld.param.b32 	%r745, [retval0];
	} // callseq 130
	ld.global.u32 	%r747, [%rd225+24];
	st.local.u32 	[%rd6], %r747;
	{ // callseq 131, 0
	.param .b64 param0;
	st.param.b64 	[param0], %rd227;
	.param .b64 param1;
	st.param.b64 	[param1], %rd228;
	.param .b32 retval0;
	call.uni (retval0), 
	vprintf, 
	(
	param0, 
	param1
	);
	ld.param.b32 	%r748, [retval0];
	} // callseq 131
	ld.global.u32 	%r750, [%rd225+28];
	st.local.u32 	[%rd6], %r750;
	{ // callseq 132, 0
	.param .b64 param0;
	st.param.b64 	[param0], %rd227;
	.param .b64 param1;
	st.param.b64 	[param1], %rd228;
	.param .b32 retval0;
	call.uni (retval0), 
	vprintf, 
	(
	param0, 
	param1
	);
	ld.param.b32 	%r751, [retval0];
	} // callseq 132
	add.s32 	%r833, %r833, 8;
$L__BB0_181:
	setp.eq.s32 	%p172, %r12, 0;
	@%p172 bra 	$L__BB0_188;
	add.s32 	%r753, %r12, -1;
	setp.lt.u32 	%p173, %r753, 3;
	@%p173 bra 	$L__BB0_184;
	mul.wide.u32 	%rd229, %r833, 4;
	add.s64 	%rd230, %rd2, %rd229;
	ld.global.u32 	%r754, [%rd230];
	st.local.u32 	[%rd6], %r754;
	mov.u64 	%rd231, $str$8;
	cvta.global.u64 	%rd232, %rd231;
	add.u64 	%rd233, %SP, 0;
	{ // callseq 133, 0
	.param .b64 param0;
	st.param.b64 	[param0], %rd232;
	.param .b64 param1;
	st.param.b64 	[param1], %rd233;
	.param .b32 retval0;
	call.uni (retval0), 
	vprintf, 
	(
	param0, 
	param1
	);
	ld.param.b32 	%r755, [retval0];
	} // callseq 133
	ld.global.u32 	%r757, [%rd230+4];
	st.local.u32 	[%rd6], %r757;
	{ // callseq 134, 0
	.param .b64 param0;
	st.param.b64 	[param0], %rd232;
	.param .b64 param1;
	st.param.b64 	[param1], %rd233;
	.param .b32 retval0;
	call.uni (retval0), 
	vprintf, 
	(
	param0, 
	param1
	);
	ld.param.b32 	%r758, [retval0];
	} // callseq 134
	ld.global.u32 	%r760, [%rd230+8];
	st.local.u32 	[%rd6], %r760;
	{ // callseq 135, 0
	.param .b64 param0;
	st.param.b64 	[param0], %rd232;
	.param .b64 param1;
	st.param.b64 	[param1], %rd233;
	.param .b32 retval0;
	call.uni (retval0), 
	vprintf, 
	(
	param0, 
	param1
	);
	ld.param.b32 	%r761, [retval0];
	} // callseq 135
	ld.global.u32 	%r763, [%rd230+12];
	st.local.u32 	[%rd6], %r763;
	{ // callseq 136, 0
	.param .b64 param0;
	st.param.b64 	[param0], %rd232;
	.param .b64 param1;
	st.param.b64 	[param1], %rd233;
	.param .b32 retval0;
	call.uni (retval0), 
	vprintf, 
	(
	param0, 
	param1
	);
	ld.param.b32 	%r764, [retval0];
	} // callseq 136
	add.s32 	%r833, %r833, 4;
$L__BB0_184:
	setp.eq.s32 	%p174, %r13, 0;
	@%p174 bra 	$L__BB0_188;
	setp.eq.s32 	%p175, %r13, 1;
	mul.wide.u32 	%rd234, %r833, 4;
	add.s64 	%rd30, %rd2, %rd234;
	ld.global.u32 	%r766, [%rd30];
	st.local.u32 	[%rd6], %r766;
	mov.u64 	%rd235, $str$8;
	cvta.global.u64 	%rd236, %rd235;
	add.u64 	%rd237, %SP, 0;
	{ // callseq 137, 0
	.param .b64 param0;
	st.param.b64 	[param0], %rd236;
	.param .b64 param1;
	st.param.b64 	[param1], %rd237;
	.param .b32 retval0;
	call.uni (retval0), 
	vprintf, 
	(
	param0, 
	param1
	);
	ld.param.b32 	%r767, [retval0];
	} // callseq 137
	@%p175 bra 	$L__BB0_188;
	setp.eq.s32 	%p176, %r13, 2;
	ld.global.u32 	%r769, [%rd30+4];
	st.local.u32 	[%rd6], %r769;
	cvta.global.u64 	%rd239, %rd235;
	add.u64 	%rd240, %SP, 0;
	{ // callseq 138, 0
	.param .b64 param0;
	st.param.b64 	[param0], %rd239;
	.param .b64 param1;
	st.param.b64 	[param1], %rd240;
	.param .b32 retval0;
	call.uni (retval0), 
	vprintf, 
	(
	param0, 
	param1
	);
	ld.param.b32 	%r770, [retval0];
	} // callseq 138
	@%p176 bra 	$L__BB0_188;
	ld.global.u32 	%r772, [%rd30+8];
	st.local.u32 	[%rd6], %r772;
	cvta.global.u64 	%rd242, %rd235;
	{ // callseq 139, 0
	.param .b64 param0;
	st.param.b64 	[param0], %rd242;
	.param .b64 param1;
	st.param.b64 	[param1], %rd240;
	.param .b32 retval0;
	call.uni (retval0), 
	vprintf, 
	(
	param0, 
	param1
	);
	ld.param.b32 	%r773, [retval0];
	} // callseq 139
$L__BB0_188:
	mov.u64 	%rd244, $str$3;
	cvta.global.u64 	%rd245, %rd244;
	{ // callseq 140, 0
	.param .b64 param0;
	st.param.b64 	[param0], %rd245;
	.param .b64 param1;
	st.param.b64 	[param1], 0;
	.param .b32 retval0;
	call.uni (retval0), 
	vprintf, 
	(
	param0, 
	param1
	);
	ld.param.b32 	%r775, [retval0];
	} // callseq 140
$L__BB0_189:
	ld.shared.u32 	%r777, [_ZZ9sn_vm_gpuPiS_S_S_iiS_iE1k];
	add.s32 	%r779, %r777, 1;
	st.shared.u32 	[_ZZ9sn_vm_gpuPiS_S_S_iiS_iE1k], %r779;
	ld.shared.u32 	%r778, [_ZZ9sn_vm_gpuPiS_S_S_iiS_iE2go];
	setp.ne.s32 	%p177, %r778, 0;
	@%p177 bra 	$L__BB0_1;
$L__BB0_190:
	ret;
$L__BB0_191:
	mov.b32 	%r661, 0;
	st.shared.u32 	[_ZZ9sn_vm_gpuPiS_S_S_iiS_iE2go], %r661;
	bra.uni 	$L__BB0_168;

}


// ===== COMPILED SASS (sm_100) =====

	.target	sm_100

	.elftype	@"ET_EXEC"


//--------------------- .note.nv.tkinfo           --------------------------
	.section	.note.nv.tkinfo,"",@"SHT_NOTE"
	.sectionflags	@"SHF_NOTE_NV_TKINFO"
	.tkinfo
        /*0018*/ 	.word	0x00000002
        /*0030*/ 	.string	""
        /*0030*/ 	.string	"ptxas"
        /*0030*/ 	.string	"Cuda compilation tools, release 13.0, V13.0.88"
        /*0030*/ 	.string	"Build cuda_13.0.r13.0/compiler.36424714_0"
        /*0030*/ 	.string	"-arch sm_100 -m 64 "



//--------------------- .note.nv.cuinfo           --------------------------
	.section	.note.nv.cuinfo,"",@"SHT_NOTE"
	.sectionflags	@"SHF_NOTE_NV_CUINFO"
        /*0018*/ 	.short	0x0002
        /*001a*/ 	.short	0x0064
        /*001c*/ 	.short	0x0082
	.zero		2


//--------------------- .nv.info                  --------------------------
	.section	.nv.info,"",@"SHT_CUDA_INFO"
	.align	4


	//----- nvinfo : EIATTR_REGCOUNT
	.align		4
        /*0000*/ 	.byte	0x04, 0x2f
        /*0002*/ 	.short	(.L_10 - .L_9)
	.align		4
.L_9:
        /*0004*/ 	.word	index@(_Z9sn_vm_gpuPiS_S_S_iiS_i)
        /*0008*/ 	.word	0x00000022


	//----- nvinfo : EIATTR_FRAME_SIZE
	.align		4
.L_10:
        /*000c*/ 	.byte	0x04, 0x11
        /*000e*/ 	.short	(.L_12 - .L_11)
	.align		4
.L_11:
        /*0010*/ 	.word	index@(_Z9sn_vm_gpuPiS_S_S_iiS_i)
        /*0014*/ 	.word	0x00000008


	//----- nvinfo : EIATTR_MIN_STACK_SIZE
	.align		4
.L_12:
        /*0018*/ 	.byte	0x04, 0x12
        /*001a*/ 	.short	(.L_14 - .L_13)
	.align		4
.L_13:
        /*001c*/ 	.word	index@(_Z9sn_vm_gpuPiS_S_S_iiS_i)
        /*0020*/ 	.word	0x00000008
.L_14:


//--------------------- .nv.compat                --------------------------
	.section	.nv.compat,"",@"SHT_CUDA_COMPAT_INFO"
	.align	4
        /*0000*/ 	.byte	0x02, 0x09, 0x00, 0x00, 0x02, 0x02, 0x01, 0x00, 0x02, 0x05, 0x05, 0x00, 0x03, 0x07, 0x01, 0x01
        /*0010*/ 	.byte	0x02, 0x03, 0x00, 0x00, 0x02, 0x06, 0x01, 0x00, 0x04, 0x0b, 0x08, 0x00, 0x09, 0x00, 0x00, 0x00
        /*0020*/ 	.byte	0x00, 0x00, 0x00, 0x00


//--------------------- .nv.info._Z9sn_vm_gpuPiS_S_S_iiS_i --------------------------
	.section	.nv.info._Z9sn_vm_gpuPiS_S_S_iiS_i,"",@"SHT_CUDA_INFO"
	.sectionflags	@""
	.align	4


	//----- nvinfo : EIATTR_CUDA_API_VERSION
	.align		4
        /*0000*/ 	.byte	0x04, 0x37
        /*0002*/ 	.short	(.L_16 - .L_15)
.L_15:
        /*0004*/ 	.word	0x00000082


	//----- nvinfo : EIATTR_KPARAM_INFO
	.align		4
.L_16:
        /*0008*/ 	.byte	0x04, 0x17
        /*000a*/ 	.short	(.L_18 - .L_17)
.L_17:
        /*000c*/ 	.word	0x00000000
        /*0010*/ 	.short	0x0007
        /*0012*/ 	.short	0x0030
        /*0014*/ 	.byte	0x00, 0xf0, 0x11, 0x00


	//----- nvinfo : EIATTR_KPARAM_INFO
	.align		4
.L_18:
        /*0018*/ 	.byte	0x04, 0x17
        /*001a*/ 	.short	(.L_20 - .L_19)
.L_19:
        /*001c*/ 	.word	0x00000000
        /*0020*/ 	.short	0x0006
        /*0022*/ 	.short	0x0028
        /*0024*/ 	.byte	0x00, 0xf5, 0x21, 0x00


	//----- nvinfo : EIATTR_KPARAM_INFO
	.align		4
.L_20:
        /*0028*/ 	.byte	0x04, 0x17
        /*002a*/ 	.short	(.L_22 - .L_21)
.L_21:
        /*002c*/ 	.word	0x00000000
        /*0030*/ 	.short	0x0005
        /*0032*/ 	.short	0x0024
        /*0034*/ 	.byte	0x00, 0xf0, 0x11, 0x00


	//----- nvinfo : EIATTR_KPARAM_INFO
	.align		4
.L_22:
        /*0038*/ 	.byte	0x04, 0x17
        /*003a*/ 	.short	(.L_24 - .L_23)
.L_23:
        /*003c*/ 	.word	0x00000000
        /*0040*/ 	.short	0x0004
        /*0042*/ 	.short	0x0020
        /*0044*/ 	.byte	0x00, 0xf0, 0x11, 0x00


	//----- nvinfo : EIATTR_KPARAM_INFO
	.align		4
.L_24:
        /*0048*/ 	.byte	0x04, 0x17
        /*004a*/ 	.short	(.L_26 - .L_25)
.L_25:
        /*004c*/ 	.word	0x00000000
        /*0050*/ 	.short	0x0003
        /*0052*/ 	.short	0x0018
        /*0054*/ 	.byte	0x00, 0xf5, 0x21, 0x00


	//----- nvinfo : EIATTR_KPARAM_INFO
	.align		4
.L_26:
        /*0058*/ 	.byte	0x04, 0x17
        /*005a*/ 	.short	(.L_28 - .L_27)
.L_27:
        /*005c*/ 	.word	0x00000000
        /*0060*/ 	.short	0x0002
        /*0062*/ 	.short	0x0010
        /*0064*/ 	.byte	0x00, 0xf5, 0x21, 0x00


	//----- nvinfo : EIATTR_KPARAM_INFO
	.align		4
.L_28:
        /*0068*/ 	.byte	0x04, 0x17
        /*006a*/ 	.short	(.L_30 - .L_29)
.L_29:
        /*006c*/ 	.word	0x00000000
        /*0070*/ 	.short	0x0001
        /*0072*/ 	.short	0x0008
        /*0074*/ 	.byte	0x00, 0xf5, 0x21, 0x00


	//----- nvinfo : EIATTR_KPARAM_INFO
	.align		4
.L_30:
        /*0078*/ 	.byte	0x04, 0x17
        /*007a*/ 	.short	(.L_32 - .L_31)
.L_31:
        /*007c*/ 	.word	0x00000000
        /*0080*/ 	.short	0x0000
        /*0082*/ 	.short	0x0000
        /*0084*/ 	.byte	0x00, 0xf5, 0x21, 0x00


	//----- nvinfo : EIATTR_SPARSE_MMA_MASK
	.align		4
.L_32:
        /*0088*/ 	.byte	0x03, 0x50
        /*008a*/ 	.short	0x0000


	//----- nvinfo : EIATTR_MAXREG_COUNT
	.align		4
        /*008c*/ 	.byte	0x03, 0x1b
        /*008e*/ 	.short	0x00ff


	//----- nvinfo : EIATTR_NUM_BARRIERS
	.align		4
        /*0090*/ 	.byte	0x02, 0x4c
        /*0092*/ 	.byte	0x01
	.zero		1


	//----- nvinfo : EIATTR_EXTERNS
	.align		4
        /*0094*/ 	.byte	0x04, 0x0f
        /*0096*/ 	.short	(.L_34 - .L_33)


	//   ....[0]....
	.align		4
.L_33:
        /*0098*/ 	.word	index@(vprintf)


	//----- nvinfo : EIATTR_MERCURY_ISA_VERSION
	.align		4
.L_34:
        /*009c*/ 	.byte	0x03, 0x5f
        /*009e*/ 	.short	0x0101


	//----- nvinfo : EIATTR_VRC_CTA_INIT_COUNT
	.align		4
        /*00a0*/ 	.byte	0x02, 0x4a
	.zero		1
	.zero		1


	//----- nvinfo : EIATTR_SYSCALL_OFFSETS
	.align		4
        /*00a4*/ 	.byte	0x04, 0x46
        /*00a6*/ 	.short	(.L_36 - .L_35)


	//   ....[0]....
.L_35:
        /*00a8*/ 	.word	0x00000370


	//   ....[1]....
        /*00ac*/ 	.word	0x000018d0


	//   ....[2]....
        /*00b0*/ 	.word	0x00001ac0


	//   ....[3]....
        /*00b4*/ 	.word	0x00001b60


	//   ....[4]....
        /*00b8*/ 	.word	0x00001c00


	//   ....[5]....
        /*00bc*/ 	.word	0x00001ca0


	//   ....[6]....
        /*00c0*/ 	.word	0x00001d40


	//   ....[7]....
        /*00c4*/ 	.word	0x00001de0


	//   ....[8]....
        /*00c8*/ 	.word	0x00001e80


	//   ....[9]....
        /*00cc*/ 	.word	0x00001f20


	//   ....[10]....
        /*00d0*/ 	.word	0x00001fc0


	//   ....[11]....
        /*00d4*/ 	.word	0x00002060


	//   ....[12]....
        /*00d8*/ 	.word	0x00002100


	//   ....[13]....
        /*00dc*/ 	.word	0x000021a0


	//   ....[14]....
        /*00e0*/ 	.word	0x00002240


	//   ....[15]....
        /*00e4*/ 	.word	0x000022e0


	//   ....[16]....
        /*00e8*/ 	.word	0x00002380


	//   ....[17]....
        /*00ec*/ 	.word	0x00002420


	//   ....[18]....
        /*00f0*/ 	.word	0x00002590


	//   ....[19]....
        /*00f4*/ 	.word	0x00002690


	//   ....[20]....
        /*00f8*/ 	.word	0x00002730


	//   ....[21]....
        /*00fc*/ 	.word	0x000027d0


	//   ....[22]....
        /*0100*/ 	.word	0x00002870


	//   ....[23]....
        /*0104*/ 	.word	0x00002910


	//   ....[24]....
        /*0108*/ 	.word	0x000029b0


	//   ....[25]....
        /*010c*/ 	.word	0x00002a50


	//   ....[26]....
        /*0110*/ 	.word	0x00002b90


	//   ....[27]....
        /*0114*/ 	.word	0x00002c90


	//   ....[28]....
        /*0118*/ 	.word	0x00002d30


	//   ....[29]....
        /*011c*/ 	.word	0x00002dd0


	//   ....[30]....
        /*0120*/ 	.word	0x00002f10


	//   ....[31]....
        /*0124*/ 	.word	0x00003060


	//   ....[32]....
        /*0128*/ 	.word	0x00003120


	//   ....[33]....
        /*012c*/ 	.word	0x000031a0


	//   ....[34]....
        /*0130*/ 	.word	0x00003300


	//   ....[35]....
        /*0134*/ 	.word	0x00003380


	//   ....[36]....
        /*0138*/ 	.word	0x000033f0


	//   ....[37]....
        /*013c*/ 	.word	0x00003460


	//   ....[38]....
        /*0140*/ 	.word	0x00003560


	//   ....[39]....
        /*0144*/ 	.word	0x00003630


	//   ....[40]....
        /*0148*/ 	.word	0x000036c0


	//   ....[41]....
        /*014c*/ 	.word	0x00003e00


	//   ....[42]....
        /*0150*/ 	.word	0x00003f70


	//   ....[43]....
        /*0154*/ 	.word	0x00004020


	//   ....[44]....
        /*0158*/ 	.word	0x000040c0


	//   ....[45]....
        /*015c*/ 	.word	0x00004160


	//   ....[46]....
        /*0160*/ 	.word	0x00004200


	//   ....[47]....
        /*0164*/ 	.word	0x000042a0


	//   ....[48]....
        /*0168*/ 	.word	0x00004340


	//   ....[49]....
        /*016c*/ 	.word	0x000043e0


	//   ....[50]....
        /*0170*/ 	.word	0x00004480


	//   ....[51]....
        /*0174*/ 	.word	0x00004520


	//   ....[52]....
        /*0178*/ 	.word	0x000045c0


	//   ....[53]....
        /*017c*/ 	.word	0x00004660


	//   ....[54]....
        /*0180*/ 	.word	0x00004700


	//   ....[55]....
        /*0184*/ 	.word	0x000047a0


	//   ....[56]....
        /*0188*/ 	.word	0x00004840


	//   ....[57]....
        /*018c*/ 	.word	0x000048e0


	//   ....[58]....
        /*0190*/ 	.word	0x00004a40


	//   ....[59]....
        /*0194*/ 	.word	0x00004af0


	//   ....[60]....
        /*0198*/ 	.word	0x00004b90


	//   ....[61]....
        /*019c*/ 	.word	0x00004c30


	//   ....[62]....
        /*01a0*/ 	.word	0x00004cd0


	//   ....[63]....
        /*01a4*/ 	.word	0x00004d70


	//   ....[64]....
        /*01a8*/ 	.word	0x00004e10


	//   ....[65]....
        /*01ac*/ 	.word	0x00004eb0


	//   ....[66]....
        /*01b0*/ 	.word	0x00004fe0


	//   ....[67]....
        /*01b4*/ 	.word	0x00005090


	//   ....[68]....
        /*01b8*/ 	.word	0x00005130


	//   ....[69]....
        /*01bc*/ 	.word	0x000051d0


	//   ....[70]....
        /*01c0*/ 	.word	0x00005300


	//   ....[71]....
        /*01c4*/ 	.word	0x00005400


	//   ....[72]....
        /*01c8*/ 	.word	0x000054c0


	//   ....[73]....
        /*01cc*/ 	.word	0x00005540


	//   ....[74]....
        /*01d0*/ 	.word	0x00005d80


	//   ....[75]....
        /*01d4*/ 	.word	0x00005ef0


	//   ....[76]....
        /*01d8*/ 	.word	0x00005fa0


	//   ....[77]....
        /*01dc*/ 	.word	0x00006040


	//   ....[78]....
        /*01e0*/ 	.word	0x000060e0


	//   ....[79]....
        /*01e4*/ 	.word	0x00006180


	//   ....[80]....
        /*01e8*/ 	.word	0x00006220


	//   ....[81]....
        /*01ec*/ 	.word	0x000062c0


	//   ....[82]....
        /*01f0*/ 	.word	0x00006360


	//   ....[83]....
        /*01f4*/ 	.word	0x00006400


	//   ....[84]....
        /*01f8*/ 	.word	0x000064a0


	//   ....[85]....
        /*01fc*/ 	.word	0x00006540


	//   ....[86]....
        /*0200*/ 	.word	0x000065e0


	//   ....[87]....
        /*0204*/ 	.word	0x00006680


	//   ....[88]....
        /*0208*/ 	.word	0x00006720


	//   ....[89]....
        /*020c*/ 	.word	0x000067c0


	//   ....[90]....
        /*0210*/ 	.word	0x00006860


	//   ....[91]....
        /*0214*/ 	.word	0x000069c0


	//   ....[92]....
        /*0218*/ 	.word	0x00006a70


	//   ....[93]....
        /*021c*/ 	.word	0x00006b10


	//   ....[94]....
        /*0220*/ 	.word	0x00006bb0


	//   ....[95]....
        /*0224*/ 	.word	0x00006c50


	//   ....[96]....
        /*0228*/ 	.word	0x00006cf0


	//   ....[97]....
        /*022c*/ 	.word	0x00006d90


	//   ....[98]....
        /*0230*/ 	.word	0x00006e30


	//   ....[99]....
        /*0234*/ 	.word	0x00006f60


	//   ....[100]....
        /*0238*/ 	.word	0x00007010


	//   ....[101]....
        /*023c*/ 	.word	0x000070b0


	//   ....[102]....
        /*0240*/ 	.word	0x00007150


	//   ....[103]....
        /*0244*/ 	.word	0x00007280


	//   ....[104]....
        /*0248*/ 	.word	0x00007380


	//   ....[105]....
        /*024c*/ 	.word	0x00007440


	//   ....[106]....
        /*0250*/ 	.word	0x000074c0


	//   ....[107]....
        /*0254*/ 	.word	0x00008470


	//   ....[108]....
        /*0258*/ 	.word	0x000086e0


	//   ....[109]....
        /*025c*/ 	.word	0x00008860


	//   ....[110]....
        /*0260*/ 	.word	0x00008910


	//   ....[111]....
        /*0264*/ 	.word	0x000089b0


	//   ....[112]....
        /*0268*/ 	.word	0x00008a50


	//   ....[113]....
        /*026c*/ 	.word	0x00008af0


	//   ....[114]....
        /*0270*/ 	.word	0x00008b90


	//   ....[115]....
        /*0274*/ 	.word	0x00008c30


	//   ....[116]....
        /*0278*/ 	.word	0x00008cd0


	//   ....[117]....
        /*027c*/ 	.word	0x00008d70


	//   ....[118]....
        /*0280*/ 	.word	0x00008e10


	//   ....[119]....
        /*0284*/ 	.word	0x00008eb0


	//   ....[120]....
        /*0288*/ 	.word	0x00008f50


	//   ....[121]....
        /*028c*/ 	.word	0x00008ff0


	//   ....[122]....
        /*0290*/ 	.word	0x00009090


	//   ....[123]....
        /*0294*/ 	.word	0x00009130


	//   ....[124]....
        /*0298*/ 	.word	0x000091d0


	//   ....[125]....
        /*029c*/ 	.word	0x00009330


	//   ....[126]....
        /*02a0*/ 	.word	0x000093e0


	//   ....[127]....
        /*02a4*/ 	.word	0x00009480


	//   ....[128]....
        /*02a8*/ 	.word	0x00009520


	//   ....[129]....
        /*02ac*/ 	.word	0x000095c0


	//   ....[130]....
        /*02b0*/ 	.word	0x00009660


	//   ....[131]....
        /*02b4*/ 	.word	0x00009700


	//   ....[132]....
        /*02b8*/ 	.word	0x000097a0


	//   ....[133]....
        /*02bc*/ 	.word	0x000098d0


	//   ....[134]....
        /*02c0*/ 	.word	0x00009980


	//   ....[135]....
        /*02c4*/ 	.word	0x00009a20


	//   ....[136]....
        /*02c8*/ 	.word	0x00009ac0


	//   ....[137]....
        /*02cc*/ 	.word	0x00009bf0


	//   ....[138]....
        /*02d0*/ 	.word	0x00009cf0


	//   ....[139]....
        /*02d4*/ 	.word	0x00009db0


	//   ....[140]....
        /*02d8*/ 	.word	0x00009e30


	//----- nvinfo : EIATTR_EXIT_INSTR_OFFSETS
	.align		4
.L_36:
        /*02dc*/ 	.byte	0x04, 0x1c
        /*02de*/ 	.short	(.L_38 - .L_37)


	//   ....[0]....
.L_37:
        /*02e0*/ 	.word	0x00008380


	//   ....[1]....
        /*02e4*/ 	.word	0x00009ee0


	//----- nvinfo : EIATTR_CRS_STACK_SIZE
	.align		4
.L_38:
        /*02e8*/ 	.byte	0x04, 0x1e
        /*02ea*/ 	.short	(.L_40 - .L_39)
.L_39:
        /*02ec*/ 	.word	0x00000000


	//----- nvinfo : EIATTR_CBANK_PARAM_SIZE
	.align		4
.L_40:
        /*02f0*/ 	.byte	0x03, 0x19
        /*02f2*/ 	.short	0x0034


	//----- nvinfo : EIATTR_PARAM_CBANK
	.align		4
        /*02f4*/ 	.byte	0x04, 0x0a
        /*02f6*/ 	.short	(.L_42 - .L_41)
	.align		4
.L_41:
        /*02f8*/ 	.word	index@(.nv.constant0._Z9sn_vm_gpuPiS_S_S_iiS_i)
        /*02fc*/ 	.short	0x0380
        /*02fe*/ 	.short	0x0034


	//----- nvinfo : EIATTR_SW_WAR
	.align		4
.L_42:
        /*0300*/ 	.byte	0x04, 0x36
        /*0302*/ 	.short	(.L_44 - .L_43)
.L_43:
        /*0304*/ 	.word	0x00000008
.L_44:


//--------------------- .nv.callgraph             --------------------------
	.section	.nv.callgraph,"",@"SHT_CUDA_CALLGRAPH"
	.align	4
	.sectionentsize	8
	.align		4
        /*0000*/ 	.word	0x00000000
	.align		4
        /*0004*/ 	.word	0xffffffff
	.align		4
        /*0008*/ 	.word	index@(_Z9sn_vm_gpuPiS_S_S_iiS_i)
	.align		4
        /*000c*/ 	.word	index@(vprintf)
	.align		4
        /*0010*/ 	.word	0x00000000
	.align		4
        /*0014*/ 	.word	0xfffffffe
	.align		4
        /*0018*/ 	.word	0x00000000
	.align		4
        /*001c*/ 	.word	0xfffffffd
	.align		4
        /*0020*/ 	.word	0x00000000
	.align		4
        /*0024*/ 	.word	0xfffffffc


//--------------------- .nv.constant4             --------------------------
	.section	.nv.constant4,"a",@progbits
	.align	8
	.align		8
.nv.constant4:
        /*0000*/ 	.dword	vprintf
	.align		8
        /*0008*/ 	.dword	$str
	.align		8
        /*0010*/ 	.dword	$str$1
	.align		8
        /*0018*/ 	.dword	$str$2
	.align		8
        /*0020*/ 	.dword	$str$3
	.align		8
        /*0028*/ 	.dword	$str$4
	.align		8
        /*0030*/ 	.dword	$str$5
	.align		8
        /*0038*/ 	.dword	$str$6
	.align		8
        /*0040*/ 	.dword	$str$7
	.align		8
        /*0048*/ 	.dword	$str$8


//--------------------- .text._Z9sn_vm_gpuPiS_S_S_iiS_i --------------------------
	.section	.text._Z9sn_vm_gpuPiS_S_S_iiS_i,"ax",@progbits
	.align	128
        .global         _Z9sn_vm_gpuPiS_S_S_iiS_i
        .type           _Z9sn_vm_gpuPiS_S_S_iiS_i,@function
        .size           _Z9sn_vm_gpuPiS_S_S_iiS_i,(.L_x_231 - _Z9sn_vm_gpuPiS_S_S_iiS_i)
        .other          _Z9sn_vm_gpuPiS_S_S_iiS_i,@"STO_CUDA_ENTRY STV_DEFAULT"
_Z9sn_vm_gpuPiS_S_S_iiS_i:
.text._Z9sn_vm_gpuPiS_S_S_iiS_i:
[----:B------:R-:W0:Y:S08]  /*0000*/  LDC R1, c[0x0][0x37c] ;  /* 0x0000df00ff017b82 */ /* 0x000e300000000800 */
[----:B------:R-:W1:Y:S01]  /*0010*/  S2UR UR5, SR_CgaCtaId ;  /* 0x00000000000579c3 */ /* 0x000e620000008800 */
[----:B------:R-:W2:Y:S01]  /*0020*/  S2R R24, SR_TID.X ;  /* 0x0000000000187919 */ /* 0x000ea20000002100 */
[----:B------:R-:W3:Y:S01]  /*0030*/  LDCU.64 UR6, c[0x0][0x3a0] ;  /* 0x00007400ff0677ac */ /* 0x000ee20008000a00 */
[----:B------:R-:W-:-:S02]  /*0040*/  IMAD.MOV.U32 R0, RZ, RZ, 0x1 ;  /* 0x00000001ff007424 */ /* 0x000fc400078e00ff */
[----:B------:R-:W-:Y:S02]  /*0050*/  HFMA2 R9, -RZ, RZ, 0, 0 ;  /* 0x00000000ff097431 */ /* 0x000fe400000001ff */
[----:B0-----:R-:W-:Y:S01]  /*0060*/  VIADD R1, R1, 0xfffffff8 ;  /* 0xfffffff801017836 */ /* 0x001fe20000000000 */
[----:B------:R-:W-:Y:S01]  /*0070*/  UMOV UR4, 0x400 ;  /* 0x0000040000047882 */ /* 0x000fe20000000000 */
[----:B------:R-:W0:Y:S01]  /*0080*/  LDCU UR38, c[0x0][0x2f8] ;  /* 0x00005f00ff2677ac */ /* 0x000e220008000800 */
[----:B------:R-:W4:Y:S02]  /*0090*/  LDC R3, c[0x0][0x3b0] ;  /* 0x0000ec00ff037b82 */ /* 0x000f240000000800 */
[----:B------:R-:W-:Y:S01]  /*00a0*/  R2UR UR42, R1 ;  /* 0x00000000012a72ca */ /* 0x000fe200000e0000 */
[----:B------:R-:W5:Y:S01]  /*00b0*/  LDCU UR40, c[0x0][0x2fc] ;  /* 0x00005f80ff2877ac */ /* 0x000f620008000800 */
[----:B------:R-:W2:Y:S04]  /*00c0*/  LDCU.64 UR36, c[0x0][0x358] ;  /* 0x00006b00ff2477ac */ /* 0x000ea80008000a00 */
[----:B------:R-:W5:Y:S01]  /*00d0*/  LDC.64 R30, c[0x0][0x3a8] ;  /* 0x0000ea00ff1e7b82 */ /* 0x000f620000000a00 */
[----:B---3--:R-:W-:Y:S01]  /*00e0*/  IMAD.U32 R2, RZ, RZ, UR6 ;  /* 0x00000006ff027e24 */ /* 0x008fe2000f8e00ff */
[----:B------:R-:W-:-:S02]  /*00f0*/  UIADD3 UR49, UPT, UPT, UR7, -0x1, URZ ;  /* 0xffffffff07317890 */ /* 0x000fc4000fffe0ff */
[----:B------:R-:W-:Y:S02]  /*0100*/  ULOP3.LUT UR48, UR7, 0xf, URZ, 0xc0, !UPT ;  /* 0x0000000f07307892 */ /* 0x000fe4000f8ec0ff */
[----:B-1----:R-:W-:Y:S02]  /*0110*/  ULEA UR4, UR5, UR4, 0x18 ;  /* 0x0000000405047291 */ /* 0x002fe4000f8ec0ff */
[----:B0-----:R-:W-:Y:S02]  /*0120*/  UIADD3 UR38, UP0, UPT, UR42, UR38, URZ ;  /* 0x000000262a267290 */ /* 0x001fe4000ff1e0ff */
[----:B------:R-:W-:Y:S02]  /*0130*/  ULOP3.LUT UR47, UR7, 0x7, URZ, 0xc0, !UPT ;  /* 0x00000007072f7892 */ /* 0x000fe4000f8ec0ff */
[----:B------:R-:W-:Y:S01]  /*0140*/  ULOP3.LUT UR46, UR6, 0xf, URZ, 0xc0, !UPT ;  /* 0x0000000f062e7892 */ /* 0x000fe2000f8ec0ff */
[C---:B--2---:R-:W-:Y:S02]  /*0150*/  ISETP.GE.AND P1, PT, R24.reuse, UR7, PT ;  /* 0x0000000718007c0c */ /* 0x044fe4000bf26270 */
[----:B------:R0:W-:Y:S01]  /*0160*/  STS [UR4+0x10], R0 ;  /* 0x00001000ff007988 */ /* 0x0001e20008000804 */
[----:B------:R-:W-:Y:S01]  /*0170*/  ISETP.NE.AND P0, PT, R24, RZ, PT ;  /* 0x000000ff1800720c */ /* 0x000fe20003f05270 */
[----:B------:R-:W-:Y:S01]  /*0180*/  ULOP3.LUT UR45, UR6, 0x7, URZ, 0xc0, !UPT ;  /* 0x00000007062d7892 */ /* 0x000fe2000f8ec0ff */
[----:B------:R-:W-:Y:S01]  /*0190*/  ISETP.GT.AND P2, PT, R2, 0x1, !P1 ;  /* 0x000000010200780c */ /* 0x000fe20004f44270 */
[----:B------:R-:W-:Y:S01]  /*01a0*/  STS [UR4+0xc], RZ ;  /* 0x00000cffff007988 */ /* 0x000fe20008000804 */
[C---:B----4-:R-:W-:Y:S01]  /*01b0*/  ISETP.GT.AND P3, PT, R3.reuse, RZ, !P0 ;  /* 0x000000ff0300720c */ /* 0x050fe20004764270 */
[----:B-----5:R-:W-:Y:S01]  /*01c0*/  IMAD.WIDE.U32 R30, R24, 0x4, R30 ;  /* 0x00000004181e7825 */ /* 0x020fe200078e001e */
[----:B------:R-:W-:Y:S01]  /*01d0*/  P2R R26, PR, RZ, 0x4 ;  /* 0x00000004ff1a7803 */ /* 0x000fe20000000000 */
[----:B------:R-:W-:Y:S01]  /*01e0*/  ULOP3.LUT UR44, UR6, 0x3, URZ, 0xc0, !UPT ;  /* 0x00000003062c7892 */ /* 0x000fe2000f8ec0ff */
[----:B------:R-:W-:Y:S01]  /*01f0*/  ISETP.GT.AND P2, PT, R3, 0x1, !P0 ;  /* 0x000000010300780c */ /* 0x000fe20004744270 */
[----:B------:R-:W-:-:S02]  /*0200*/  ULOP3.LUT UR43, UR6, 0x7ffffffc, URZ, 0xc0, !UPT ;  /* 0x7ffffffc062b7892 */ /* 0x000fc4000f8ec0ff */
[----:B------:R-:W-:Y:S01]  /*0210*/  ISETP.LT.AND P0, PT, RZ, UR6, !P1 ;  /* 0x00000006ff007c0c */ /* 0x000fe2000cf01270 */
[----:B------:R-:W-:Y:S01]  /*0220*/  ULOP3.LUT UR50, UR7, 0x7ffffff0, URZ, 0xc0, !UPT ;  /* 0x7ffffff007327892 */ /* 0x000fe2000f8ec0ff */
[----:B------:R-:W-:Y:S01]  /*0230*/  P2R R23, PR, RZ, 0x8 ;  /* 0x00000008ff177803 */ /* 0x000fe20000000000 */
[----:B------:R-:W-:Y:S01]  /*0240*/  ULOP3.LUT UR51, UR7, 0x3, URZ, 0xc0, !UPT ;  /* 0x0000000307337892 */ /* 0x000fe2000f8ec0ff */
[----:B------:R-:W-:Y:S01]  /*0250*/  P2R R19, PR, RZ, 0x4 ;  /* 0x00000004ff137803 */ /* 0x000fe20000000000 */
[----:B------:R-:W-:Y:S01]  /*0260*/  ULOP3.LUT UR39, UR7, 0xfffffffc, URZ, 0xc0, !UPT ;  /* 0xfffffffc07277892 */ /* 0x000fe2000f8ec0ff */
[----:B------:R-:W-:Y:S01]  /*0270*/  P2R R22, PR, RZ, 0x1 ;  /* 0x00000001ff167803 */ /* 0x000fe20000000000 */
[----:B------:R-:W-:Y:S02]  /*0280*/  ULOP3.LUT UR52, UR6, 0x7ffffff0, URZ, 0xc0, !UPT ;  /* 0x7ffffff006347892 */ /* 0x000fe4000f8ec0ff */
[----:B0-----:R-:W-:-:S12]  /*0290*/  UIADD3.X UR40, UPT, UPT, URZ, UR40, URZ, UP0, !UPT ;  /* 0x00000028ff287290 */ /* 0x001fd800087fe4ff */
.L_x_229:
[----:B------:R-:W-:Y:S01]  /*02a0*/  ISETP.NE.AND P0, PT, R23, RZ, PT ;  /* 0x000000ff1700720c */ /* 0x000fe20003f05270 */
[----:B------:R-:W-:-:S12]  /*02b0*/  BSSY.RECONVERGENT B6, `(.L_x_0) ;  /* 0x000000d000067945 */ /* 0x000fd80003800200 */
[----:B0---45:R-:W-:Y:S05]  /*02c0*/  @!P0 BRA `(.L_x_1) ;  /* 0x00000000002c8947 */ /* 0x031fea0003800000 */
[----:B------:R-:W-:Y:S01]  /*02d0*/  IMAD.MOV.U32 R8, RZ, RZ, RZ ;  /* 0x000000ffff087224 */ /* 0x000fe200078e00ff */
[----:B------:R-:W-:Y:S01]  /*02e0*/  MOV R0, 0x0 ;  /* 0x0000000000007802 */ /* 0x000fe20000000f00 */
[----:B------:R-:W0:Y:S01]  /*02f0*/  LDCU.64 UR4, c[0x4][0x8] ;  /* 0x01000100ff0477ac */ /* 0x000e220008000a00 */
[----:B------:R-:W-:Y:S01]  /*0300*/  MOV R6, UR38 ;  /* 0x0000002600067c02 */ /* 0x000fe20008000f00 */
[----:B------:R-:W-:Y:S01]  /*0310*/  IMAD.U32 R7, RZ, RZ, UR40 ;  /* 0x00000028ff077e24 */ /* 0x000fe2000f8e00ff */
[----:B------:R1:W-:Y:S01]  /*0320*/  STL.64 [R1], R8 ;  /* 0x0000000801007387 */ /* 0x0003e20000100a00 */
[----:B------:R1:W2:Y:S01]  /*0330*/  LDC.64 R2, c[0x4][R0] ;  /* 0x0100000000027b82 */ /* 0x0002a20000000a00 */
[----:B0-----:R-:W-:Y:S02]  /*0340*/  IMAD.U32 R4, RZ, RZ, UR4 ;  /* 0x00000004ff047e24 */ /* 0x001fe4000f8e00ff */
[----:B-1----:R-:W-:-:S07]  /*0350*/  IMAD.U32 R5, RZ, RZ, UR5 ;  /* 0x00000005ff057e24 */ /* 0x002fce000f8e00ff */
[----:B------:R-:W-:-:S07]  /*0360*/  LEPC R20, `(.L_x_1) ;  /* 0x000000001014794e */ /* 0x000fce0000000000 */
[----:B--2---:R-:W-:Y:S05]  /*0370*/  CALL.ABS.NOINC R2 ;  /* 0x0000000002007343 */ /* 0x004fea0003c00000 */
.L_x_1:
[----:B------:R-:W-:Y:S05]  /*0380*/  BSYNC.RECONVERGENT B6 ;  /* 0x0000000000067941 */ /* 0x000fea0003800200 */
.L_x_0:
[----:B------:R-:W-:Y:S01]  /*0390*/  ISETP.NE.AND P6, PT, R22, RZ, PT ;  /* 0x000000ff1600720c */ /* 0x000fe20003fc5270 */
[----:B------:R-:W-:-:S12]  /*03a0*/  BSSY.RECONVERGENT B1, `(.L_x_2) ;  /* 0x0000146000017945 */ /* 0x000fd80003800200 */
[----:B------:R-:W-:Y:S05]  /*03b0*/  @!P6 BRA `(.L_x_3) ;  /* 0x000000140010e947 */ /* 0x000fea0003800000 */
[----:B------:R-:W0:Y:S01]  /*03c0*/  LDCU UR4, c[0x0][0x3a0] ;  /* 0x00007400ff0477ac */ /* 0x000e220008000800 */
[----:B------:R-:W-:Y:S01]  /*03d0*/  IMAD.MOV.U32 R6, RZ, RZ, RZ ;  /* 0x000000ffff067224 */ /* 0x000fe200078e00ff */
[----:B0-----:R-:W-:-:S09]  /*03e0*/  UISETP.GE.U32.AND UP0, UPT, UR4, 0x4, UPT ;  /* 0x000000040400788c */ /* 0x001fd2000bf06070 */
[----:B------:R-:W-:Y:S05]  /*03f0*/  BRA.U !UP0, `(.L_x_4) ;  /* 0x0000000908e87547 */ /* 0x000fea000b800000 */
[----:B------:R-:W0:Y:S01]  /*0400*/  LDCU.64 UR4, c[0x0][0x398] ;  /* 0x00007300ff0477ac */ /* 0x000e220008000a00 */
[----:B------:R-:W1:Y:S01]  /*0410*/  LDC R17, c[0x0][0x3a4] ;  /* 0x0000e900ff117b82 */ /* 0x000e620000000800 */
[----:B------:R-:W-:Y:S01]  /*0420*/  BSSY.RECONVERGENT B0, `(.L_x_5) ;  /* 0x00000b6000007945 */ /* 0x000fe20003800200 */
[----:B------:R-:W-:Y:S01]  /*0430*/  IMAD.MOV.U32 R15, RZ, RZ, RZ ;  /* 0x000000ffff0f7224 */ /* 0x000fe200078e00ff */
[----:B------:R-:W-:Y:S01]  /*0440*/  UIADD3 UR6, UPT, UPT, -UR43, URZ, URZ ;  /* 0x000000ff2b067290 */ /* 0x000fe2000fffe1ff */
[----:B------:R-:W-:-:S04]  /*0450*/  MOV R13, R24 ;  /* 0x00000018000d7202 */ /* 0x000fc80000000f00 */
[----:B------:R-:W2:Y:S01]  /*0460*/  LDC.64 R2, c[0x0][0x380] ;  /* 0x0000e000ff027b82 */ /* 0x000ea20000000a00 */
[----:B------:R-:W-:Y:S01]  /*0470*/  IMAD.U32 R0, RZ, RZ, UR6 ;  /* 0x00000006ff007e24 */ /* 0x000fe2000f8e00ff */
[----:B0-----:R-:W-:-:S04]  /*0480*/  UIADD3 UR4, UP0, UPT, UR4, 0x8, URZ ;  /* 0x0000000804047890 */ /* 0x001fc8000ff1e0ff */
[----:B------:R-:W-:Y:S02]  /*0490*/  UIADD3.X UR5, UPT, UPT, URZ, UR5, URZ, UP0, !UPT ;  /* 0x00000005ff057290 */ /* 0x000fe400087fe4ff */
[----:B------:R-:W-:-:S04]  /*04a0*/  IMAD.U32 R4, RZ, RZ, UR4 ;  /* 0x00000004ff047e24 */ /* 0x000fc8000f8e00ff */
[----:B------:R-:W-:-:S07]  /*04b0*/  IMAD.U32 R5, RZ, RZ, UR5 ;  /* 0x00000005ff057e24 */ /* 0x000fce000f8e00ff */
.L_x_18:
[----:B--2---:R-:W-:-:S05]  /*04c0*/  IMAD.WIDE R6, R13, 0x4, R2 ;  /* 0x000000040d067825 */ /* 0x004fca00078e0202 */
[----:B------:R-:W2:Y:S01]  /*04d0*/  LDG.E R10, desc[UR36][R6.64] ;  /* 0x00000024060a7981 */ /* 0x000ea2000c1e1900 */
[----:B------:R-:W-:Y:S01]  /*04e0*/  BSSY.RECONVERGENT B2, `(.L_x_6) ;  /* 0x0000025000027945 */ /* 0x000fe20003800200 */
[----:B--2---:R-:W-:-:S13]  /*04f0*/  ISETP.GE.AND P0, PT, R10, 0x1, PT ;  /* 0x000000010a00780c */ /* 0x004fda0003f06270 */
[----:B------:R-:W-:Y:S05]  /*0500*/  @!P0 BRA `(.L_x_7) ;  /* 0x0000000000708947 */ /* 0x000fea0003800000 */
[----:B------:R-:W2:Y:S01]  /*0510*/  LDG.E R11, desc[UR36][R4.64+-0x8] ;  /* 0xfffff824040b7981 */ /* 0x000ea2000c1e1900 */
[-C--:B------:R-:W-:Y:S02]  /*0520*/  IABS R12, R10.reuse ;  /* 0x0000000a000c7213 */ /* 0x080fe40000000000 */
[----:B------:R-:W-:Y:S02]  /*0530*/  IABS R16, R10 ;  /* 0x0000000a00107213 */ /* 0x000fe40000000000 */
[----:B------:R-:W0:Y:S03]  /*0540*/  I2F.RP R14, R12 ;  /* 0x0000000c000e7306 */ /* 0x000e260000209400 */
[----:B------:R-:W-:-:S05]  /*0550*/  IMAD.MOV R16, RZ, RZ, -R16 ;  /* 0x000000ffff107224 */ /* 0x000fca00078e0a10 */
[----:B0-----:R-:W0:Y:S02]  /*0560*/  MUFU.RCP R14, R14 ;  /* 0x0000000e000e7308 */ /* 0x001e240000001000 */
[----:B0-----:R-:W-:-:S06]  /*0570*/  IADD3 R8, PT, PT, R14, 0xffffffe, RZ ;  /* 0x0ffffffe0e087810 */ /* 0x001fcc0007ffe0ff */
[----:B------:R0:W3:Y:S02]  /*0580*/  F2I.FTZ.U32.TRUNC.NTZ R9, R8 ;  /* 0x0000000800097305 */ /* 0x0000e4000021f000 */
[----:B0-----:R-:W-:Y:S02]  /*0590*/  IMAD.MOV.U32 R8, RZ, RZ, RZ ;  /* 0x000000ffff087224 */ /* 0x001fe400078e00ff */
[----:B---3--:R-:W-:-:S04]  /*05a0*/  IMAD.MOV R21, RZ, RZ, -R9 ;  /* 0x000000ffff157224 */ /* 0x008fc800078e0a09 */
[----:B------:R-:W-:-:S04]  /*05b0*/  IMAD R21, R21, R12, RZ ;  /* 0x0000000c15157224 */ /* 0x000fc800078e02ff */
[----:B------:R-:W-:Y:S01]  /*05c0*/  IMAD.HI.U32 R9, R9, R21, R8 ;  /* 0x0000001509097227 */ /* 0x000fe200078e0008 */
[----:B------:R-:W-:Y:S02]  /*05d0*/  MOV R21, R16 ;  /* 0x0000001000157202 */ /* 0x000fe40000000f00 */
[----:B--2---:R-:W-:Y:S02]  /*05e0*/  IABS R14, R11 ;  /* 0x0000000b000e7213 */ /* 0x004fe40000000000 */
[----:B------:R-:W-:-:S03]  /*05f0*/  LOP3.LUT R11, R11, R10, RZ, 0x3c, !PT ;  /* 0x0000000a0b0b7212 */ /* 0x000fc600078e3cff */
[----:B------:R-:W-:Y:S01]  /*0600*/  IMAD.HI.U32 R9, R9, R14, RZ ;  /* 0x0000000e09097227 */ /* 0x000fe200078e00ff */
[----:B------:R-:W-:-:S03]  /*0610*/  ISETP.GE.AND P1, PT, R11, RZ, PT ;  /* 0x000000ff0b00720c */ /* 0x000fc60003f26270 */
[----:B------:R-:W-:-:S05]  /*0620*/  IMAD R21, R9, R21, R14 ;  /* 0x0000001509157224 */ /* 0x000fca00078e020e */
[----:B------:R-:W-:-:S13]  /*0630*/  ISETP.GT.U32.AND P2, PT, R12, R21, PT ;  /* 0x000000150c00720c */ /* 0x000fda0003f44070 */
[----:B------:R-:W-:Y:S02]  /*0640*/  @!P2 IMAD.IADD R21, R21, 0x1, -R12 ;  /* 0x000000011515a824 */ /* 0x000fe400078e0a0c */
[----:B------:R-:W-:Y:S01]  /*0650*/  @!P2 VIADD R9, R9, 0x1 ;  /* 0x000000010909a836 */ /* 0x000fe20000000000 */
[----:B------:R-:W-:Y:S02]  /*0660*/  ISETP.NE.AND P2, PT, R10, RZ, PT ;  /* 0x000000ff0a00720c */ /* 0x000fe40003f45270 */
[----:B------:R-:W-:-:S13]  /*0670*/  ISETP.GE.U32.AND P0, PT, R21, R12, PT ;  /* 0x0000000c1500720c */ /* 0x000fda0003f06070 */
[----:B------:R-:W-:-:S05]  /*0680*/  @P0 VIADD R9, R9, 0x1 ;  /* 0x0000000109090836 */ /* 0x000fca0000000000 */
[----:B------:R-:W-:Y:S02]  /*0690*/  @!P1 IADD3 R9, PT, PT, -R9, RZ, RZ ;  /* 0x000000ff09099210 */ /* 0x000fe40007ffe1ff */
[----:B------:R-:W-:-:S05]  /*06a0*/  @!P2 LOP3.LUT R9, RZ, R10, RZ, 0x33, !PT ;  /* 0x0000000aff09a212 */ /* 0x000fca00078e33ff */
[----:B------:R-:W-:Y:S01]  /*06b0*/  IMAD.MOV.U32 R11, RZ, RZ, R9 ;  /* 0x000000ffff0b7224 */ /* 0x000fe200078e0009 */
[----:B------:R-:W-:Y:S06]  /*06c0*/  BRA `(.L_x_8) ;  /* 0x0000000000187947 */ /* 0x000fec0003800000 */
.L_x_7:
[----:B------:R-:W-:Y:S01]  /*06d0*/  ISETP.GT.AND P0, PT, R10, -0x1, PT ;  /* 0xffffffff0a00780c */ /* 0x000fe20003f04270 */
[----:B------:R-:W-:-:S12]  /*06e0*/  IMAD.MOV.U32 R11, RZ, RZ, 0x7fffffff ;  /* 0x7fffffffff0b7424 */ /* 0x000fd800078e00ff */
[----:B------:R-:W-:Y:S05]  /*06f0*/  @P0 BRA `(.L_x_8) ;  /* 0x00000000000c0947 */ /* 0x000fea0003800000 */
[----:B------:R-:W2:Y:S02]  /*0700*/  LDG.E R8, desc[UR36][R4.64+-0x8] ;  /* 0xfffff82404087981 */ /* 0x000ea4000c1e1900 */
[----:B--2---:R-:W-:-:S04]  /*0710*/  ISETP.GT.AND P0, PT, R8, RZ, PT ;  /* 0x000000ff0800720c */ /* 0x004fc80003f04270 */
[----:B------:R-:W-:-:S09]  /*0720*/  SEL R11, RZ, 0x7fffffff, P0 ;  /* 0x7fffffffff0b7807 */ /* 0x000fd20000000000 */
.L_x_8:
[----:B------:R-:W-:Y:S05]  /*0730*/  BSYNC.RECONVERGENT B2 ;  /* 0x0000000000027941 */ /* 0x000fea0003800200 */
.L_x_6:
[----:B------:R-:W-:-:S04]  /*0740*/  IMAD.WIDE R8, R15, 0x4, R30 ;  /* 0x000000040f087825 */ /* 0x000fc800078e021e */
[----:B-1----:R-:W-:Y:S01]  /*0750*/  IMAD.WIDE R6, R17, 0x4, R6 ;  /* 0x0000000411067825 */ /* 0x002fe200078e0206 */
[----:B------:R0:W-:Y:S04]  /*0760*/  STG.E desc[UR36][R8.64], R11 ;  /* 0x0000000b08007986 */ /* 0x0001e8000c101924 */
[----:B------:R-:W2:Y:S01]  /*0770*/  LDG.E R12, desc[UR36][R6.64] ;  /* 0x00000024060c7981 */ /* 0x000ea2000c1e1900 */
[----:B------:R-:W-:Y:S01]  /*0780*/  BSSY.RECONVERGENT B2, `(.L_x_9) ;  /* 0x0000024000027945 */ /* 0x000fe20003800200 */
[----:B--2---:R-:W-:-:S13]  /*0790*/  ISETP.GT.AND P0, PT, R12, RZ, PT ;  /* 0x000000ff0c00720c */ /* 0x004fda0003f04270 */
[----:B0-----:R-:W-:Y:S05]  /*07a0*/  @P0 BRA `(.L_x_10) ;  /* 0x00000000001c0947 */ /* 0x001fea0003800000 */
[----:B------:R-:W-:Y:S01]  /*07b0*/  ISETP.GT.AND P0, PT, R12, -0x1, PT ;  /* 0xffffffff0c00780c */ /* 0x000fe20003f04270 */
[----:B------:R-:W-:-:S12]  /*07c0*/  IMAD.MOV.U32 R11, RZ, RZ, 0x7fffffff ;  /* 0x7fffffffff0b7424 */ /* 0x000fd800078e00ff */
[----:B------:R-:W-:Y:S05]  /*07d0*/  @P0 BRA `(.L_x_11) ;  /* 0x0000000000780947 */ /* 0x000fea0003800000 */
[----:B------:R-:W2:Y:S02]  /*07e0*/  LDG.E R10, desc[UR36][R4.64+-0x4] ;  /* 0xfffffc24040a7981 */ /* 0x000ea4000c1e1900 */
[----:B--2---:R-:W-:-:S04]  /*07f0*/  ISETP.GT.AND P0, PT, R10, RZ, PT ;  /* 0x000000ff0a00720c */ /* 0x004fc80003f04270 */
[----:B------:R-:W-:Y:S01]  /*0800*/  SEL R11, RZ, 0x7fffffff, P0 ;  /* 0x7fffffffff0b7807 */ /* 0x000fe20000000000 */
[----:B------:R-:W-:Y:S08]  /*0810*/  BRA `(.L_x_11) ;  /* 0x0000000000687947 */ /* 0x000ff00003800000 */
.L_x_10:
[----:B------:R-:W2:Y:S01]  /*0820*/  LDG.E R21, desc[UR36][R4.64+-0x4] ;  /* 0xfffffc2404157981 */ /* 0x000ea2000c1e1900 */
[-C--:B------:R-:W-:Y:S02]  /*0830*/  IABS R14, R12.reuse ;  /* 0x0000000c000e7213 */ /* 0x080fe40000000000 */
[----:B------:R-:W-:Y:S02]  /*0840*/  IABS R18, R12 ;  /* 0x0000000c00127213 */ /* 0x000fe40000000000 */
[----:B------:R-:W0:Y:S03]  /*0850*/  I2F.RP R16, R14 ;  /* 0x0000000e00107306 */ /* 0x000e260000209400 */
[----:B------:R-:W-:-:S05]  /*0860*/  IMAD.MOV R18, RZ, RZ, -R18 ;  /* 0x000000ffff127224 */ /* 0x000fca00078e0a12 */
[----:B0-----:R-:W0:Y:S02]  /*0870*/  MUFU.RCP R16, R16 ;  /* 0x0000001000107308 */ /* 0x001e240000001000 */
[----:B0-----:R-:W-:-:S06]  /*0880*/  IADD3 R10, PT, PT, R16, 0xffffffe, RZ ;  /* 0x0ffffffe100a7810 */ /* 0x001fcc0007ffe0ff */
[----:B------:R0:W1:Y:S02]  /*0890*/  F2I.FTZ.U32.TRUNC.NTZ R11, R10 ;  /* 0x0000000a000b7305 */ /* 0x000064000021f000 */
[----:B0-----:R-:W-:Y:S02]  /*08a0*/  IMAD.MOV.U32 R10, RZ, RZ, RZ ;  /* 0x000000ffff0a7224 */ /* 0x001fe400078e00ff */
[----:B-1----:R-:W-:-:S04]  /*08b0*/  IMAD.MOV R25, RZ, RZ, -R11 ;  /* 0x000000ffff197224 */ /* 0x002fc800078e0a0b */
        /* <DEDUP_REMOVED lines=15> */
[----:B------:R-:W-:-:S07]  /*09b0*/  @!P2 LOP3.LUT R11, RZ, R12, RZ, 0x33, !PT ;  /* 0x0000000cff0ba212 */ /* 0x000fce00078e33ff */
.L_x_11:
[----:B------:R-:W-:Y:S05]  /*09c0*/  BSYNC.RECONVERGENT B2 ;  /* 0x0000000000027941 */ /* 0x000fea0003800200 */
.L_x_9:
[----:B------:R-:W-:-:S04]  /*09d0*/  IMAD.WIDE R8, R17, 0x4, R8 ;  /* 0x0000000411087825 */ /* 0x000fc800078e0208 */
[----:B------:R-:W-:Y:S01]  /*09e0*/  IMAD.WIDE R6, R17, 0x4, R6 ;  /* 0x0000000411067825 */ /* 0x000fe200078e0206 */
        /* <DEDUP_REMOVED lines=12> */
.L_x_13:
[----:B------:R-:W2:Y:S01]  /*0ab0*/  LDG.E R21, desc[UR36][R4.64] ;  /* 0x0000002404157981 */ /* 0x000ea2000c1e1900 */
[-C--:B------:R-:W-:Y:S02]  /*0ac0*/  IABS R14, R12.reuse ;  /* 0x0000000c000e7213 */ /* 0x080fe40000000000 */
[----:B------:R-:W-:Y:S02]  /*0ad0*/  IABS R18, R12 ;  /* 0x0000000c00127213 */ /* 0x000fe40000000000 */
[----:B------:R-:W0:Y:S02]  /*0ae0*/  I2F.RP R16, R14 ;  /* 0x0000000e00107306 */ /* 0x000e240000209400 */
[----:B------:R-:W-:-:S06]  /*0af0*/  IADD3 R18, PT, PT, RZ, -R18, RZ ;  /* 0x80000012ff127210 */ /* 0x000fcc0007ffe0ff */
[----:B0-----:R-:W0:Y:S02]  /*0b00*/  MUFU.RCP R16, R16 ;  /* 0x0000001000107308 */ /* 0x001e240000001000 */
[----:B0-----:R-:W-:-:S06]  /*0b10*/  VIADD R10, R16, 0xffffffe ;  /* 0x0ffffffe100a7836 */ /* 0x001fcc0000000000 */
[----:B------:R0:W1:Y:S02]  /*0b20*/  F2I.FTZ.U32.TRUNC.NTZ R11, R10 ;  /* 0x0000000a000b7305 */ /* 0x000064000021f000 */
[----:B0-----:R-:W-:Y:S02]  /*0b30*/  IMAD.MOV.U32 R10, RZ, RZ, RZ ;  /* 0x000000ffff0a7224 */ /* 0x001fe400078e00ff */
[----:B-1----:R-:W-:-:S04]  /*0b40*/  IMAD.MOV R25, RZ, RZ, -R11 ;  /* 0x000000ffff197224 */ /* 0x002fc800078e0a0b */
[----:B------:R-:W-:-:S04]  /*0b50*/  IMAD R25, R25, R14, RZ ;  /* 0x0000000e19197224 */ /* 0x000fc800078e02ff */
[----:B------:R-:W-:-:S04]  /*0b60*/  IMAD.HI.U32 R11, R11, R25, R10 ;  /* 0x000000190b0b7227 */ /* 0x000fc800078e000a */
[----:B------:R-:W-:Y:S01]  /*0b70*/  IMAD.MOV.U32 R25, RZ, RZ, R18 ;  /* 0x000000ffff197224 */ /* 0x000fe200078e0012 */
[----:B--2---:R-:W-:Y:S02]  /*0b80*/  IABS R16, R21 ;  /* 0x0000001500107213 */ /* 0x004fe40000000000 */
[----:B------:R-:W-:-:S03]  /*0b90*/  LOP3.LUT R21, R21, R12, RZ, 0x3c, !PT ;  /* 0x0000000c15157212 */ /* 0x000fc600078e3cff */
[----:B------:R-:W-:Y:S01]  /*0ba0*/  IMAD.HI.U32 R11, R11, R16, RZ ;  /* 0x000000100b0b7227 */ /* 0x000fe200078e00ff */
[----:B------:R-:W-:-:S03]  /*0bb0*/  ISETP.GE.AND P1, PT, R21, RZ, PT ;  /* 0x000000ff1500720c */ /* 0x000fc60003f26270 */
[----:B------:R-:W-:-:S05]  /*0bc0*/  IMAD R25, R11, R25, R16 ;  /* 0x000000190b197224 */ /* 0x000fca00078e0210 */
[----:B------:R-:W-:-:S13]  /*0bd0*/  ISETP.GT.U32.AND P2, PT, R14, R25, PT ;  /* 0x000000190e00720c */ /* 0x000fda0003f44070 */
[----:B------:R-:W-:Y:S01]  /*0be0*/  @!P2 IMAD.IADD R25, R25, 0x1, -R14 ;  /* 0x000000011919a824 */ /* 0x000fe200078e0a0e */
[----:B------:R-:W-:Y:S02]  /*0bf0*/  @!P2 IADD3 R11, PT, PT, R11, 0x1, RZ ;  /* 0x000000010b0ba810 */ /* 0x000fe40007ffe0ff */
[----:B------:R-:W-:Y:S02]  /*0c00*/  ISETP.NE.AND P2, PT, R12, RZ, PT ;  /* 0x000000ff0c00720c */ /* 0x000fe40003f45270 */
[----:B------:R-:W-:-:S13]  /*0c10*/  ISETP.GE.U32.AND P0, PT, R25, R14, PT ;  /* 0x0000000e1900720c */ /* 0x000fda0003f06070 */
[----:B------:R-:W-:-:S04]  /*0c20*/  @P0 VIADD R11, R11, 0x1 ;  /* 0x000000010b0b0836 */ /* 0x000fc80000000000 */
[----:B------:R-:W-:Y:S01]  /*0c30*/  @!P1 IMAD.MOV R11, RZ, RZ, -R11 ;  /* 0x000000ffff0b9224 */ /* 0x000fe200078e0a0b */
[----:B------:R-:W-:-:S07]  /*0c40*/  @!P2 LOP3.LUT R11, RZ, R12, RZ, 0x33, !PT ;  /* 0x0000000cff0ba212 */ /* 0x000fce00078e33ff */
.L_x_14:
[----:B------:R-:W-:Y:S05]  /*0c50*/  BSYNC.RECONVERGENT B2 ;  /* 0x0000000000027941 */ /* 0x000fea0003800200 */
.L_x_12:
        /* <DEDUP_REMOVED lines=14> */
.L_x_16:
        /* <DEDUP_REMOVED lines=26> */
.L_x_17:
[----:B------:R-:W-:Y:S05]  /*0ee0*/  BSYNC.RECONVERGENT B2 ;  /* 0x0000000000027941 */ /* 0x000fea0003800200 */
.L_x_15:
[C---:B------:R-:W-:Y:S01]  /*0ef0*/  IMAD.WIDE R8, R17.reuse, 0x4, R8 ;  /* 0x0000000411087825 */ /* 0x040fe200078e0208 */
[----:B------:R-:W-:Y:S02]  /*0f00*/  IADD3 R4, P1, PT, R4, 0x10, RZ ;  /* 0x0000001004047810 */ /* 0x000fe40007f3e0ff */
[C---:B------:R-:W-:Y:S01]  /*0f10*/  LEA R13, R17.reuse, R13, 0x2 ;  /* 0x0000000d110d7211 */ /* 0x040fe200078e10ff */
[----:B------:R-:W-:Y:S01]  /*0f20*/  VIADD R0, R0, 0x4 ;  /* 0x0000000400007836 */ /* 0x000fe20000000000 */
[----:B------:R0:W-:Y:S01]  /*0f30*/  STG.E desc[UR36][R8.64], R7 ;  /* 0x0000000708007986 */ /* 0x0001e2000c101924 */
[----:B------:R-:W-:Y:S02]  /*0f40*/  IMAD.X R5, RZ, RZ, R5, P1 ;  /* 0x000000ffff057224 */ /* 0x000fe400008e0605 */
[----:B------:R-:W-:Y:S01]  /*0f50*/  IMAD R15, R17, 0x4, R15 ;  /* 0x00000004110f7824 */ /* 0x000fe200078e020f */
[----:B------:R-:W-:-:S13]  /*0f60*/  ISETP.NE.AND P0, PT, R0, RZ, PT ;  /* 0x000000ff0000720c */ /* 0x000fda0003f05270 */
[----:B0-----:R-:W-:Y:S05]  /*0f70*/  @P0 BRA `(.L_x_18) ;  /* 0xfffffff400500947 */ /* 0x001fea000383ffff */
[----:B------:R-:W-:Y:S05]  /*0f80*/  BSYNC.RECONVERGENT B0 ;  /* 0x0000000000007941 */ /* 0x000fea0003800200 */
.L_x_5:
[----:B------:R-:W-:-:S07]  /*0f90*/  IMAD.U32 R6, RZ, RZ, UR43 ;  /* 0x0000002bff067e24 */ /* 0x000fce000f8e00ff */
.L_x_4:
[----:B------:R-:W-:-:S09]  /*0fa0*/  UISETP.NE.AND UP0, UPT, UR44, URZ, UPT ;  /* 0x000000ff2c00728c */ /* 0x000fd2000bf05270 */
[----:B------:R-:W-:Y:S05]  /*0fb0*/  BRA.U !UP0, `(.L_x_3) ;  /* 0x0000000908107547 */ /* 0x000fea000b800000 */
[----:B------:R-:W0:Y:S08]  /*0fc0*/  LDC R9, c[0x0][0x3a4] ;  /* 0x0000e900ff097b82 */ /* 0x000e300000000800 */
[----:B------:R-:W1:Y:S01]  /*0fd0*/  LDC.64 R4, c[0x0][0x380] ;  /* 0x0000e000ff047b82 */ /* 0x000e620000000a00 */
[----:B0-----:R-:W-:-:S04]  /*0fe0*/  IMAD R7, R6, R9, RZ ;  /* 0x0000000906077224 */ /* 0x001fc800078e02ff */
[----:B------:R-:W-:-:S04]  /*0ff0*/  IMAD.IADD R3, R7, 0x1, R24 ;  /* 0x0000000107037824 */ /* 0x000fc800078e0218 */
[----:B-1----:R-:W-:Y:S02]  /*1000*/  IMAD.WIDE R4, R3, 0x4, R4 ;  /* 0x0000000403047825 */ /* 0x002fe400078e0204 */
[----:B------:R-:W0:Y:S03]  /*1010*/  LDC.64 R2, c[0x0][0x398] ;  /* 0x0000e600ff027b82 */ /* 0x000e260000000a00 */
[----:B------:R-:W2:Y:S01]  /*1020*/  LDG.E R0, desc[UR36][R4.64] ;  /* 0x0000002404007981 */ /* 0x000ea2000c1e1900 */
[----:B------:R-:W-:Y:S01]  /*1030*/  BSSY.RECONVERGENT B0, `(.L_x_19) ;  /* 0x0000025000007945 */ /* 0x000fe20003800200 */
[----:B0-----:R-:W-:Y:S01]  /*1040*/  IMAD.WIDE.U32 R2, R6, 0x4, R2 ;  /* 0x0000000406027825 */ /* 0x001fe200078e0002 */
[----:B--2---:R-:W-:-:S13]  /*1050*/  ISETP.GT.AND P0, PT, R0, RZ, PT ;  /* 0x000000ff0000720c */ /* 0x004fda0003f04270 */
[----:B------:R-:W-:Y:S05]  /*1060*/  @P0 BRA `(.L_x_20) ;  /* 0x00000000001c0947 */ /* 0x000fea0003800000 */
[----:B------:R-:W-:Y:S01]  /*1070*/  ISETP.GT.AND P0, PT, R0, -0x1, PT ;  /* 0xffffffff0000780c */ /* 0x000fe20003f04270 */
[----:B------:R-:W-:-:S12]  /*1080*/  IMAD.MOV.U32 R11, RZ, RZ, 0x7fffffff ;  /* 0x7fffffffff0b7424 */ /* 0x000fd800078e00ff */
[----:B------:R-:W-:Y:S05]  /*1090*/  @P0 BRA `(.L_x_21) ;  /* 0x0000000000780947 */ /* 0x000fea0003800000 */
[----:B------:R-:W2:Y:S02]  /*10a0*/  LDG.E R0, desc[UR36][R2.64] ;  /* 0x0000002402007981 */ /* 0x000ea4000c1e1900 */
[----:B--2---:R-:W-:-:S04]  /*10b0*/  ISETP.GT.AND P0, PT, R0, RZ, PT ;  /* 0x000000ff0000720c */ /* 0x004fc80003f04270 */
[----:B------:R-:W-:Y:S01]  /*10c0*/  SEL R11, RZ, 0x7fffffff, P0 ;  /* 0x7fffffffff0b7807 */ /* 0x000fe20000000000 */
[----:B------:R-:W-:Y:S08]  /*10d0*/  BRA `(.L_x_21) ;  /* 0x0000000000687947 */ /* 0x000ff00003800000 */
.L_x_20:
        /* <DEDUP_REMOVED lines=26> */
.L_x_21:
[----:B------:R-:W-:Y:S05]  /*1280*/  BSYNC.RECONVERGENT B0 ;  /* 0x0000000000007941 */ /* 0x000fea0003800200 */
.L_x_19:
[----:B------:R-:W-:Y:S01]  /*1290*/  IMAD.WIDE R6, R7, 0x4, R30 ;  /* 0x0000000407067825 */ /* 0x000fe200078e021e */
[----:B------:R-:W-:-:S04]  /*12a0*/  UISETP.NE.AND UP0, UPT, UR44, 0x1, UPT ;  /* 0x000000012c00788c */ /* 0x000fc8000bf05270 */
[----:B------:R0:W-:Y:S05]  /*12b0*/  STG.E desc[UR36][R6.64], R11 ;  /* 0x0000000b06007986 */ /* 0x0001ea000c101924 */
[----:B------:R-:W-:Y:S05]  /*12c0*/  BRA.U !UP0, `(.L_x_3) ;  /* 0x00000005084c7547 */ /* 0x000fea000b800000 */
[----:B------:R-:W-:-:S05]  /*12d0*/  IMAD.WIDE R4, R9, 0x4, R4 ;  /* 0x0000000409047825 */ /* 0x000fca00078e0204 */
[----:B------:R-:W2:Y:S01]  /*12e0*/  LDG.E R0, desc[UR36][R4.64] ;  /* 0x0000002404007981 */ /* 0x000ea2000c1e1900 */
[----:B------:R-:W-:Y:S01]  /*12f0*/  BSSY.RECONVERGENT B0, `(.L_x_22) ;  /* 0x0000024000007945 */ /* 0x000fe20003800200 */
[----:B--2---:R-:W-:-:S13]  /*1300*/  ISETP.GT.AND P0, PT, R0, RZ, PT ;  /* 0x000000ff0000720c */ /* 0x004fda0003f04270 */
[----:B------:R-:W-:Y:S05]  /*1310*/  @P0 BRA `(.L_x_23) ;  /* 0x00000000001c0947 */ /* 0x000fea0003800000 */
[----:B------:R-:W-:Y:S01]  /*1320*/  ISETP.GT.AND P0, PT, R0, -0x1, PT ;  /* 0xffffffff0000780c */ /* 0x000fe20003f04270 */
[----:B0-----:R-:W-:-:S12]  /*1330*/  IMAD.MOV.U32 R11, RZ, RZ, 0x7fffffff ;  /* 0x7fffffffff0b7424 */ /* 0x001fd800078e00ff */
[----:B------:R-:W-:Y:S05]  /*1340*/  @P0 BRA `(.L_x_24) ;  /* 0x0000000000780947 */ /* 0x000fea0003800000 */
[----:B------:R-:W2:Y:S02]  /*1350*/  LDG.E R0, desc[UR36][R2.64+0x4] ;  /* 0x0000042402007981 */ /* 0x000ea4000c1e1900 */
[----:B--2---:R-:W-:-:S04]  /*1360*/  ISETP.GT.AND P0, PT, R0, RZ, PT ;  /* 0x000000ff0000720c */ /* 0x004fc80003f04270 */
[----:B------:R-:W-:Y:S01]  /*1370*/  SEL R11, RZ, 0x7fffffff, P0 ;  /* 0x7fffffffff0b7807 */ /* 0x000fe20000000000 */
[----:B------:R-:W-:Y:S08]  /*1380*/  BRA `(.L_x_24) ;  /* 0x0000000000687947 */ /* 0x000ff00003800000 */
.L_x_23:
[----:B------:R-:W2:Y:S01]  /*1390*/  LDG.E R13, desc[UR36][R2.64+0x4] ;  /* 0x00000424020d7981 */ /* 0x000ea2000c1e1900 */
[-C--:B------:R-:W-:Y:S02]  /*13a0*/  IABS R8, R0.reuse ;  /* 0x0000000000087213 */ /* 0x080fe40000000000 */
[----:B------:R-:W-:Y:S02]  /*13b0*/  IABS R14, R0 ;  /* 0x00000000000e7213 */ /* 0x000fe40000000000 */
[----:B------:R-:W1:Y:S02]  /*13c0*/  I2F.RP R12, R8 ;  /* 0x00000008000c7306 */ /* 0x000e640000209400 */
[----:B------:R-:W-:-:S06]  /*13d0*/  IADD3 R14, PT, PT, RZ, -R14, RZ ;  /* 0x8000000eff0e7210 */ /* 0x000fcc0007ffe0ff */
[----:B-1----:R-:W1:Y:S02]  /*13e0*/  MUFU.RCP R12, R12 ;  /* 0x0000000c000c7308 */ /* 0x002e640000001000 */
[----:B-1----:R-:W-:-:S06]  /*13f0*/  VIADD R10, R12, 0xffffffe ;  /* 0x0ffffffe0c0a7836 */ /* 0x002fcc0000000000 */
[----:B0-----:R0:W1:Y:S02]  /*1400*/  F2I.FTZ.U32.TRUNC.NTZ R11, R10 ;  /* 0x0000000a000b7305 */ /* 0x001064000021f000 */
        /* <DEDUP_REMOVED lines=18> */
.L_x_24:
[----:B------:R-:W-:Y:S05]  /*1530*/  BSYNC.RECONVERGENT B0 ;  /* 0x0000000000007941 */ /* 0x000fea0003800200 */
.L_x_22:
        /* <DEDUP_REMOVED lines=16> */
.L_x_26:
[----:B------:R-:W2:Y:S01]  /*1640*/  LDG.E R3, desc[UR36][R2.64+0x8] ;  /* 0x0000082402037981 */ /* 0x000ea2000c1e1900 */
[-C--:B-1----:R-:W-:Y:S02]  /*1650*/  IABS R11, R0.reuse ;  /* 0x00000000000b7213 */ /* 0x082fe40000000000 */
[----:B------:R-:W-:Y:S02]  /*1660*/  IABS R12, R0 ;  /* 0x00000000000c7213 */ /* 0x000fe40000000000 */
[----:B------:R-:W0:Y:S08]  /*1670*/  I2F.RP R8, R11 ;  /* 0x0000000b00087306 */ /* 0x000e300000209400 */
[----:B0-----:R-:W0:Y:S02]  /*1680*/  MUFU.RCP R8, R8 ;  /* 0x0000000800087308 */ /* 0x001e240000001000 */
[----:B0-----:R-:W-:Y:S01]  /*1690*/  IADD3 R4, PT, PT, R8, 0xffffffe, RZ ;  /* 0x0ffffffe08047810 */ /* 0x001fe20007ffe0ff */
[----:B------:R-:W-:-:S05]  /*16a0*/  IMAD.MOV R8, RZ, RZ, -R12 ;  /* 0x000000ffff087224 */ /* 0x000fca00078e0a0c */
[----:B------:R0:W1:Y:S02]  /*16b0*/  F2I.FTZ.U32.TRUNC.NTZ R5, R4 ;  /* 0x0000000400057305 */ /* 0x000064000021f000 */
[----:B0-----:R-:W-:Y:S02]  /*16c0*/  IMAD.MOV.U32 R4, RZ, RZ, RZ ;  /* 0x000000ffff047224 */ /* 0x001fe400078e00ff */
[----:B-1----:R-:W-:-:S04]  /*16d0*/  IMAD.MOV R10, RZ, RZ, -R5 ;  /* 0x000000ffff0a7224 */ /* 0x002fc800078e0a05 */
[----:B------:R-:W-:-:S04]  /*16e0*/  IMAD R13, R10, R11, RZ ;  /* 0x0000000b0a0d7224 */ /* 0x000fc800078e02ff */
[----:B------:R-:W-:Y:S01]  /*16f0*/  IMAD.HI.U32 R5, R5, R13, R4 ;  /* 0x0000000d05057227 */ /* 0x000fe200078e0004 */
[----:B--2---:R-:W-:Y:S02]  /*1700*/  IABS R2, R3 ;  /* 0x0000000300027213 */ /* 0x004fe40000000000 */
[----:B------:R-:W-:-:S03]  /*1710*/  LOP3.LUT R3, R3, R0, RZ, 0x3c, !PT ;  /* 0x0000000003037212 */ /* 0x000fc600078e3cff */
[----:B------:R-:W-:Y:S01]  /*1720*/  IMAD.HI.U32 R5, R5, R2, RZ ;  /* 0x0000000205057227 */ /* 0x000fe200078e00ff */
[----:B------:R-:W-:-:S03]  /*1730*/  ISETP.GE.AND P1, PT, R3, RZ, PT ;  /* 0x000000ff0300720c */ /* 0x000fc60003f26270 */
[----:B------:R-:W-:-:S05]  /*1740*/  IMAD R2, R5, R8, R2 ;  /* 0x0000000805027224 */ /* 0x000fca00078e0202 */
[----:B------:R-:W-:-:S13]  /*1750*/  ISETP.GT.U32.AND P2, PT, R11, R2, PT ;  /* 0x000000020b00720c */ /* 0x000fda0003f44070 */
[-C--:B------:R-:W-:Y:S01]  /*1760*/  @!P2 IADD3 R2, PT, PT, R2, -R11.reuse, RZ ;  /* 0x8000000b0202a210 */ /* 0x080fe20007ffe0ff */
[----:B------:R-:W-:Y:S01]  /*1770*/  @!P2 VIADD R5, R5, 0x1 ;  /* 0x000000010505a836 */ /* 0x000fe20000000000 */
[----:B------:R-:W-:Y:S02]  /*1780*/  ISETP.NE.AND P2, PT, R0, RZ, PT ;  /* 0x000000ff0000720c */ /* 0x000fe40003f45270 */
[----:B------:R-:W-:-:S13]  /*1790*/  ISETP.GE.U32.AND P0, PT, R2, R11, PT ;  /* 0x0000000b0200720c */ /* 0x000fda0003f06070 */
[----:B------:R-:W-:-:S04]  /*17a0*/  @P0 VIADD R5, R5, 0x1 ;  /* 0x0000000105050836 */ /* 0x000fc80000000000 */
[----:B------:R-:W-:Y:S01]  /*17b0*/  @!P1 IMAD.MOV R5, RZ, RZ, -R5 ;  /* 0x000000ffff059224 */ /* 0x000fe200078e0a05 */
[----:B------:R-:W-:-:S07]  /*17c0*/  @!P2 LOP3.LUT R5, RZ, R0, RZ, 0x33, !PT ;  /* 0x00000000ff05a212 */ /* 0x000fce00078e33ff */
.L_x_27:
[----:B------:R-:W-:Y:S05]  /*17d0*/  BSYNC.RECONVERGENT B0 ;  /* 0x0000000000007941 */ /* 0x000fea0003800200 */
.L_x_25:
[----:B-1----:R-:W-:-:S05]  /*17e0*/  IMAD.WIDE R6, R9, 0x4, R6 ;  /* 0x0000000409067825 */ /* 0x002fca00078e0206 */
[----:B------:R2:W-:Y:S02]  /*17f0*/  STG.E desc[UR36][R6.64], R5 ;  /* 0x0000000506007986 */ /* 0x0005e4000c101924 */
.L_x_3:
[----:B------:R-:W-:Y:S05]  /*1800*/  BSYNC.RECONVERGENT B1 ;  /* 0x0000000000017941 */ /* 0x000fea0003800200 */
.L_x_2:
[----:B------:R-:W-:-:S13]  /*1810*/  ISETP.NE.AND P0, PT, R19, RZ, PT ;  /* 0x000000ff1300720c */ /* 0x000fda0003f05270 */
[----:B------:R-:W-:Y:S05]  /*1820*/  @!P0 BRA `(.L_x_28) ;  /* 0x0000001c00a88947 */ /* 0x000fea0003800000 */
[----:B------:R-:W3:Y:S01]  /*1830*/  LDC R16, c[0x0][0x3a0] ;  /* 0x0000e800ff107b82 */ /* 0x000ee20000000800 */
[----:B------:R-:W-:Y:S01]  /*1840*/  MOV R2, 0x0 ;  /* 0x0000000000027802 */ /* 0x000fe20000000f00 */
[----:B------:R-:W4:Y:S01]  /*1850*/  LDCU.64 UR4, c[0x4][0x10] ;  /* 0x01000200ff0477ac */ /* 0x000f220008000a00 */
[----:B012---:R-:W-:-:S05]  /*1860*/  CS2R R6, SRZ ;  /* 0x0000000000067805 */ /* 0x007fca000001ff00 */
[----:B------:R-:W0:Y:S01]  /*1870*/  LDC.64 R2, c[0x4][R2] ;  /* 0x0100000002027b82 */ /* 0x000e220000000a00 */
[----:B----4-:R-:W-:Y:S01]  /*1880*/  MOV R4, UR4 ;  /* 0x0000000400047c02 */ /* 0x010fe20008000f00 */
[----:B------:R-:W-:Y:S01]  /*1890*/  IMAD.U32 R5, RZ, RZ, UR5 ;  /* 0x00000005ff057e24 */ /* 0x000fe2000f8e00ff */
[----:B---3--:R-:W-:-:S04]  /*18a0*/  ISETP.GE.AND P0, PT, R16, 0x1, PT ;  /* 0x000000011000780c */ /* 0x008fc80003f06270 */
[----:B------:R-:W-:-:S09]  /*18b0*/  P2R R0, PR, RZ, 0x1 ;  /* 0x00000001ff007803 */ /* 0x000fd20000000000 */
[----:B------:R-:W-:-:S07]  /*18c0*/  LEPC R20, `(.L_x_29) ;  /* 0x000000001014794e */ /* 0x000fce0000000000 */
[----:B0-----:R-:W-:Y:S05]  /*18d0*/  CALL.ABS.NOINC R2 ;  /* 0x0000000002007343 */ /* 0x001fea0003c00000 */
.L_x_29:
[----:B------:R-:W-:-:S13]  /*18e0*/  ISETP.GE.AND P6, PT, R16, 0x1, PT ;  /* 0x000000011000780c */ /* 0x000fda0003fc6270 */
[----:B------:R-:W-:Y:S05]  /*18f0*/  @!P6 BRA `(.L_x_28) ;  /* 0x0000001c0074e947 */ /* 0x000fea0003800000 */
[----:B------:R-:W0:Y:S02]  /*1900*/  LDCU UR4, c[0x0][0x3a4] ;  /* 0x00007480ff0477ac */ /* 0x000e240008000800 */
[----:B0-----:R-:W-:-:S09]  /*1910*/  UISETP.GE.AND UP0, UPT, UR4, 0x1, UPT ;  /* 0x000000010400788c */ /* 0x001fd2000bf06270 */
[----:B------:R-:W-:Y:S05]  /*1920*/  BRA.U !UP0, `(.L_x_30) ;  /* 0x0000001908387547 */ /* 0x000fea000b800000 */
[----:B------:R-:W-:Y:S01]  /*1930*/  BSSY.RECONVERGENT B7, `(.L_x_31) ;  /* 0x000018c000077945 */ /* 0x000fe20003800200 */
[----:B------:R-:W-:-:S07]  /*1940*/  IMAD.MOV.U32 R18, RZ, RZ, RZ ;  /* 0x000000ffff127224 */ /* 0x000fce00078e00ff */
.L_x_69:
[----:B------:R-:W0:Y:S01]  /*1950*/  LDCU UR4, c[0x0][0x3a4] ;  /* 0x00007480ff0477ac */ /* 0x000e220008000800 */
[----:B------:R-:W-:Y:S01]  /*1960*/  IMAD.MOV.U32 R16, RZ, RZ, RZ ;  /* 0x000000ffff107224 */ /* 0x000fe200078e00ff */
[----:B------:R-:W-:Y:S01]  /*1970*/  UISETP.GE.U32.AND UP0, UPT, UR49, 0xf, UPT ;  /* 0x0000000f3100788c */ /* 0x000fe2000bf06070 */
[----:B0-----:R-:W-:-:S08]  /*1980*/  IMAD R17, R18, UR4, RZ ;  /* 0x0000000412117c24 */ /* 0x001fd0000f8e02ff */
[----:B------:R-:W-:Y:S05]  /*1990*/  BRA.U !UP0, `(.L_x_32) ;  /* 0x0000000908b47547 */ /* 0x000fea000b800000 */
[----:B------:R-:W-:Y:S01]  /*19a0*/  HFMA2 R2, -RZ, RZ, 0, 0 ;  /* 0x00000000ff027431 */ /* 0x000fe200000001ff */
[----:B------:R-:W-:Y:S06]  /*19b0*/  BSSY.RECONVERGENT B6, `(.L_x_33) ;  /* 0x00000aa000067945 */ /* 0x000fec0003800200 */
.L_x_50:
[----:B------:R-:W0:Y:S01]  /*19c0*/  LDC.64 R28, c[0x0][0x3a8] ;  /* 0x0000ea00ff1c7b82 */ /* 0x000e220000000a00 */
[----:B------:R-:W-:Y:S01]  /*19d0*/  IMAD.IADD R3, R17, 0x1, R2 ;  /* 0x0000000111037824 */ /* 0x000fe200078e0202 */
[----:B------:R-:W-:Y:S01]  /*19e0*/  MOV R16, 0x0 ;  /* 0x0000000000107802 */ /* 0x000fe20000000f00 */
[----:B------:R-:W1:Y:S02]  /*19f0*/  LDCU.64 UR4, c[0x4][0x18] ;  /* 0x01000300ff0477ac */ /* 0x000e640008000a00 */
[----:B0-----:R-:W-:-:S05]  /*1a00*/  IMAD.WIDE.U32 R28, R3, 0x4, R28 ;  /* 0x00000004031c7825 */ /* 0x001fca00078e001c */
[----:B------:R-:W2:Y:S01]  /*1a10*/  LDG.E R0, desc[UR36][R28.64] ;  /* 0x000000241c007981 */ /* 0x000ea2000c1e1900 */
[----:B------:R0:W3:Y:S01]  /*1a20*/  LDC.64 R8, c[0x4][R16] ;  /* 0x0100000010087b82 */ /* 0x0000e20000000a00 */
[----:B------:R-:W-:Y:S01]  /*1a30*/  VIADD R2, R2, 0x10 ;  /* 0x0000001002027836 */ /* 0x000fe20000000000 */
[----:B-1----:R-:W-:Y:S01]  /*1a40*/  MOV R5, UR5 ;  /* 0x0000000500057c02 */ /* 0x002fe20008000f00 */
[----:B------:R-:W-:Y:S02]  /*1a50*/  IMAD.U32 R4, RZ, RZ, UR4 ;  /* 0x00000004ff047e24 */ /* 0x000fe4000f8e00ff */
[----:B------:R-:W-:Y:S01]  /*1a60*/  IMAD.U32 R6, RZ, RZ, UR38 ;  /* 0x00000026ff067e24 */ /* 0x000fe2000f8e00ff */
[----:B------:R-:W-:Y:S01]  /*1a70*/  ISETP.NE.AND P0, PT, R2, UR50, PT ;  /* 0x0000003202007c0c */ /* 0x000fe2000bf05270 */
[----:B------:R-:W-:-:S03]  /*1a80*/  IMAD.U32 R7, RZ, RZ, UR40 ;  /* 0x00000028ff077e24 */ /* 0x000fc6000f8e00ff */
[----:B------:R-:W-:Y:S01]  /*1a90*/  P2R R25, PR, RZ, 0x1 ;  /* 0x00000001ff197803 */ /* 0x000fe20000000000 */
[----:B--23--:R0:W-:Y:S08]  /*1aa0*/  STL [R1], R0 ;  /* 0x0000000001007387 */ /* 0x00c1f00000100800 */
[----:B------:R-:W-:-:S07]  /*1ab0*/  LEPC R20, `(.L_x_34) ;  /* 0x000000001014794e */ /* 0x000fce0000000000 */
[----:B0-----:R-:W-:Y:S05]  /*1ac0*/  CALL.ABS.NOINC R8 ;  /* 0x0000000008007343 */ /* 0x001fea0003c00000 */
.L_x_34:
[----:B------:R-:W2:Y:S01]  /*1ad0*/  LDG.E R0, desc[UR36][R28.64+0x4] ;  /* 0x000004241c007981 */ /* 0x000ea2000c1e1900 */
[----:B------:R0:W1:Y:S01]  /*1ae0*/  LDC.64 R8, c[0x4][R16] ;  /* 0x0100000010087b82 */ /* 0x0000620000000a00 */
[----:B------:R-:W3:Y:S01]  /*1af0*/  LDCU.64 UR4, c[0x4][0x18] ;  /* 0x01000300ff0477ac */ /* 0x000ee20008000a00 */
[----:B------:R-:W-:Y:S02]  /*1b00*/  IMAD.U32 R6, RZ, RZ, UR38 ;  /* 0x00000026ff067e24 */ /* 0x000fe4000f8e00ff */
[----:B------:R-:W-:Y:S02]  /*1b10*/  IMAD.U32 R7, RZ, RZ, UR40 ;  /* 0x00000028ff077e24 */ /* 0x000fe4000f8e00ff */
[----:B---3--:R-:W-:Y:S01]  /*1b20*/  IMAD.U32 R4, RZ, RZ, UR4 ;  /* 0x00000004ff047e24 */ /* 0x008fe2000f8e00ff */
[----:B------:R-:W-:Y:S01]  /*1b30*/  MOV R5, UR5 ;  /* 0x0000000500057c02 */ /* 0x000fe20008000f00 */
[----:B-12---:R0:W-:Y:S06]  /*1b40*/  STL [R1], R0 ;  /* 0x0000000001007387 */ /* 0x0061ec0000100800 */
[----:B------:R-:W-:-:S07]  /*1b50*/  LEPC R20, `(.L_x_35) ;  /* 0x000000001014794e */ /* 0x000fce0000000000 */
[----:B0-----:R-:W-:Y:S05]  /*1b60*/  CALL.ABS.NOINC R8 ;  /* 0x0000000008007343 */ /* 0x001fea0003c00000 */
.L_x_35:
        /* <DEDUP_REMOVED lines=10> */
.L_x_36:
        /* <DEDUP_REMOVED lines=10> */
.L_x_37:
        /* <DEDUP_REMOVED lines=10> */
.L_x_38:
        /* <DEDUP_REMOVED lines=10> */
.L_x_39:
        /* <DEDUP_REMOVED lines=10> */
.L_x_40:
        /* <DEDUP_REMOVED lines=10> */
.L_x_41:
        /* <DEDUP_REMOVED lines=10> */
.L_x_42:
        /* <DEDUP_REMOVED lines=10> */
.L_x_43:
        /* <DEDUP_REMOVED lines=10> */
.L_x_44:
        /* <DEDUP_REMOVED lines=10> */
.L_x_45:
        /* <DEDUP_REMOVED lines=10> */
.L_x_46:
        /* <DEDUP_REMOVED lines=10> */
.L_x_47:
        /* <DEDUP_REMOVED lines=10> */
.L_x_48:
        /* <DEDUP_REMOVED lines=10> */
.L_x_49:
[----:B------:R-:W-:-:S13]  /*2430*/  ISETP.NE.AND P6, PT, R25, RZ, PT ;  /* 0x000000ff1900720c */ /* 0x000fda0003fc5270 */
[----:B------:R-:W-:Y:S05]  /*2440*/  @P6 BRA `(.L_x_50) ;  /* 0xfffffff4005c6947 */ /* 0x000fea000383ffff */
[----:B------:R-:W-:Y:S05]  /*2450*/  BSYNC.RECONVERGENT B6 ;  /* 0x0000000000067941 */ /* 0x000fea0003800200 */
.L_x_33:
[----:B------:R-:W-:-:S07]  /*2460*/  IMAD.U32 R16, RZ, RZ, UR50 ;  /* 0x00000032ff107e24 */ /* 0x000fce000f8e00ff */
.L_x_32:
[----:B------:R-:W-:-:S09]  /*2470*/  UISETP.NE.AND UP0, UPT, UR48, URZ, UPT ;  /* 0x000000ff3000728c */ /* 0x000fd2000bf05270 */
[----:B------:R-:W-:Y:S05]  /*2480*/  BRA.U !UP0, `(.L_x_51) ;  /* 0x0000000d08287547 */ /* 0x000fea000b800000 */
[----:B------:R-:W-:-:S04]  /*2490*/  UIADD3 UR4, UPT, UPT, UR48, -0x1, URZ ;  /* 0xffffffff30047890 */ /* 0x000fc8000fffe0ff */
[----:B------:R-:W-:-:S09]  /*24a0*/  UISETP.GE.U32.AND UP0, UPT, UR4, 0x7, UPT ;  /* 0x000000070400788c */ /* 0x000fd2000bf06070 */
[----:B------:R-:W-:Y:S05]  /*24b0*/  BRA.U !UP0, `(.L_x_52) ;  /* 0x00000005086c7547 */ /* 0x000fea000b800000 */
[----:B------:R-:W0:Y:S01]  /*24c0*/  LDC.64 R8, c[0x0][0x3a8] ;  /* 0x0000ea00ff087b82 */ /* 0x000e220000000a00 */
[----:B------:R-:W-:Y:S01]  /*24d0*/  IADD3 R3, PT, PT, R17, R16, RZ ;  /* 0x0000001011037210 */ /* 0x000fe20007ffe0ff */
[----:B------:R-:W1:Y:S04]  /*24e0*/  LDCU.64 UR4, c[0x4][0x18] ;  /* 0x01000300ff0477ac */ /* 0x000e680008000a00 */
[----:B0-----:R-:W-:-:S06]  /*24f0*/  IMAD.WIDE.U32 R8, R3, 0x4, R8 ;  /* 0x0000000403087825 */ /* 0x001fcc00078e0008 */
[----:B------:R-:W2:Y:S01]  /*2500*/  LDG.E R8, desc[UR36][R8.64] ;  /* 0x0000002408087981 */ /* 0x000ea2000c1e1900 */
[----:B------:R-:W-:Y:S01]  /*2510*/  MOV R2, 0x0 ;  /* 0x0000000000027802 */ /* 0x000fe20000000f00 */
[----:B-1----:R-:W-:Y:S01]  /*2520*/  IMAD.U32 R4, RZ, RZ, UR4 ;  /* 0x00000004ff047e24 */ /* 0x002fe2000f8e00ff */
[----:B------:R-:W-:Y:S01]  /*2530*/  MOV R7, UR40 ;  /* 0x0000002800077c02 */ /* 0x000fe20008000f00 */
[----:B------:R-:W-:Y:S02]  /*2540*/  IMAD.U32 R5, RZ, RZ, UR5 ;  /* 0x00000005ff057e24 */ /* 0x000fe4000f8e00ff */
[----:B------:R-:W-:Y:S01]  /*2550*/  IMAD.U32 R6, RZ, RZ, UR38 ;  /* 0x00000026ff067e24 */ /* 0x000fe2000f8e00ff */
[----:B------:R-:W0:Y:S02]  /*2560*/  LDC.64 R2, c[0x4][R2] ;  /* 0x0100000002027b82 */ /* 0x000e240000000a00 */
[----:B0-2---:R1:W-:Y:S04]  /*2570*/  STL [R1], R8 ;  /* 0x0000000801007387 */ /* 0x0053e80000100800 */
[----:B------:R-:W-:-:S07]  /*2580*/  LEPC R20, `(.L_x_53) ;  /* 0x000000001014794e */ /* 0x000fce0000000000 */
[----:B-1----:R-:W-:Y:S05]  /*2590*/  CALL.ABS.NOINC R2 ;  /* 0x0000000002007343 */ /* 0x002fea0003c00000 */
.L_x_53:
[----:B------:R-:W0:Y:S01]  /*25a0*/  LDCU.64 UR4, c[0x0][0x3a8] ;  /* 0x00007500ff0477ac */ /* 0x000e220008000a00 */
[----:B------:R-:W-:-:S05]  /*25b0*/  IADD3 R0, P0, PT, R17, R16, RZ ;  /* 0x0000001011007210 */ /* 0x000fca0007f1e0ff */
[----:B------:R-:W-:Y:S01]  /*25c0*/  IMAD.X R3, RZ, RZ, RZ, P0 ;  /* 0x000000ffff037224 */ /* 0x000fe200000e06ff */
[----:B0-----:R-:W-:-:S04]  /*25d0*/  LEA R28, P0, R0, UR4, 0x2 ;  /* 0x00000004001c7c11 */ /* 0x001fc8000f8010ff */
[----:B------:R-:W-:Y:S01]  /*25e0*/  LEA.HI.X R29, R0, UR5, R3, 0x2, P0 ;  /* 0x00000005001d7c11 */ /* 0x000fe200080f1403 */
[----:B------:R-:W0:Y:S04]  /*25f0*/  LDCU.64 UR4, c[0x4][0x18] ;  /* 0x01000300ff0477ac */ /* 0x000e280008000a00 */
[----:B------:R-:W2:Y:S01]  /*2600*/  LDG.E R0, desc[UR36][R28.64+0x4] ;  /* 0x000004241c007981 */ /* 0x000ea2000c1e1900 */
[----:B------:R-:W-:Y:S01]  /*2610*/  MOV R2, 0x0 ;  /* 0x0000000000027802 */ /* 0x000fe20000000f00 */
[----:B------:R-:W-:Y:S01]  /*2620*/  IMAD.U32 R7, RZ, RZ, UR40 ;  /* 0x00000028ff077e24 */ /* 0x000fe2000f8e00ff */
[----:B------:R-:W-:Y:S02]  /*2630*/  MOV R6, UR38 ;  /* 0x0000002600067c02 */ /* 0x000fe40008000f00 */
[----:B------:R1:W3:Y:S01]  /*2640*/  LDC.64 R8, c[0x4][R2] ;  /* 0x0100000002087b82 */ /* 0x0002e20000000a00 */
[----:B0-----:R-:W-:-:S02]  /*2650*/  IMAD.U32 R4, RZ, RZ, UR4 ;  /* 0x00000004ff047e24 */ /* 0x001fc4000f8e00ff */
[----:B------:R-:W-:Y:S01]  /*2660*/  IMAD.U32 R5, RZ, RZ, UR5 ;  /* 0x00000005ff057e24 */ /* 0x000fe2000f8e00ff */
[----:B--23--:R1:W-:Y:S06]  /*2670*/  STL [R1], R0 ;  /* 0x0000000001007387 */ /* 0x00c3ec0000100800 */
[----:B------:R-:W-:-:S07]  /*2680*/  LEPC R20, `(.L_x_54) ;  /* 0x000000001014794e */ /* 0x000fce0000000000 */
[----:B-1----:R-:W-:Y:S05]  /*2690*/  CALL.ABS.NOINC R8 ;  /* 0x0000000008007343 */ /* 0x002fea0003c00000 */
.L_x_54:
[----:B------:R-:W2:Y:S01]  /*26a0*/  LDG.E R0, desc[UR36][R28.64+0x8] ;  /* 0x000008241c007981 */ /* 0x000ea2000c1e1900 */
[----:B------:R0:W1:Y:S01]  /*26b0*/  LDC.64 R8, c[0x4][R2] ;  /* 0x0100000002087b82 */ /* 0x0000620000000a00 */
[----:B------:R-:W3:Y:S01]  /*26c0*/  LDCU.64 UR4, c[0x4][0x18] ;  /* 0x01000300ff0477ac */ /* 0x000ee20008000a00 */
[----:B------:R-:W-:Y:S01]  /*26d0*/  MOV R6, UR38 ;  /* 0x0000002600067c02 */ /* 0x000fe20008000f00 */
[----:B------:R-:W-:Y:S02]  /*26e0*/  IMAD.U32 R7, RZ, RZ, UR40 ;  /* 0x00000028ff077e24 */ /* 0x000fe4000f8e00ff */
[----:B---3--:R-:W-:Y:S02]  /*26f0*/  IMAD.U32 R4, RZ, RZ, UR4 ;  /* 0x00000004ff047e24 */ /* 0x008fe4000f8e00ff */
[----:B------:R-:W-:Y:S01]  /*2700*/  IMAD.U32 R5, RZ, RZ, UR5 ;  /* 0x00000005ff057e24 */ /* 0x000fe2000f8e00ff */
[----:B-12---:R0:W-:Y:S06]  /*2710*/  STL [R1], R0 ;  /* 0x0000000001007387 */ /* 0x0061ec0000100800 */
[----:B------:R-:W-:-:S07]  /*2720*/  LEPC R20, `(.L_x_55) ;  /* 0x000000001014794e */ /* 0x000fce0000000000 */
[----:B0-----:R-:W-:Y:S05]  /*2730*/  CALL.ABS.NOINC R8 ;  /* 0x0000000008007343 */ /* 0x001fea0003c00000 */
.L_x_55:
        /* <DEDUP_REMOVED lines=10> */
.L_x_56:
        /* <DEDUP_REMOVED lines=10> */
.L_x_57:
        /* <DEDUP_REMOVED lines=10> */
.L_x_58:
        /* <DEDUP_REMOVED lines=10> */
.L_x_59:
[----:B------:R-:W2:Y:S01]  /*29c0*/  LDG.E R28, desc[UR36][R28.64+0x1c] ;  /* 0x00001c241c1c7981 */ /* 0x000ea2000c1e1900 */
[----:B------:R-:W0:Y:S01]  /*29d0*/  LDC.64 R2, c[0x4][R2] ;  /* 0x0100000002027b82 */ /* 0x000e220000000a00 */
[----:B------:R-:W1:Y:S01]  /*29e0*/  LDCU.64 UR4, c[0x4][0x18] ;  /* 0x01000300ff0477ac */ /* 0x000e620008000a00 */
[----:B------:R-:W-:Y:S01]  /*29f0*/  MOV R6, UR38 ;  /* 0x0000002600067c02 */ /* 0x000fe20008000f00 */
[----:B------:R-:W-:Y:S02]  /*2a00*/  IMAD.U32 R7, RZ, RZ, UR40 ;  /* 0x00000028ff077e24 */ /* 0x000fe4000f8e00ff */
[----:B-1----:R-:W-:Y:S02]  /*2a10*/  IMAD.U32 R4, RZ, RZ, UR4 ;  /* 0x00000004ff047e24 */ /* 0x002fe4000f8e00ff */
[----:B------:R-:W-:Y:S01]  /*2a20*/  IMAD.U32 R5, RZ, RZ, UR5 ;  /* 0x00000005ff057e24 */ /* 0x000fe2000f8e00ff */
[----:B0-2---:R1:W-:Y:S06]  /*2a30*/  STL [R1], R28 ;  /* 0x0000001c01007387 */ /* 0x0053ec0000100800 */
[----:B------:R-:W-:-:S07]  /*2a40*/  LEPC R20, `(.L_x_60) ;  /* 0x000000001014794e */ /* 0x000fce0000000000 */
[----:B-1----:R-:W-:Y:S05]  /*2a50*/  CALL.ABS.NOINC R2 ;  /* 0x0000000002007343 */ /* 0x002fea0003c00000 */
.L_x_60:
[----:B------:R-:W-:-:S07]  /*2a60*/  VIADD R16, R16, 0x8 ;  /* 0x0000000810107836 */ /* 0x000fce0000000000 */
.L_x_52:
[----:B------:R-:W-:-:S09]  /*2a70*/  UISETP.NE.AND UP0, UPT, UR47, URZ, UPT ;  /* 0x000000ff2f00728c */ /* 0x000fd2000bf05270 */
[----:B------:R-:W-:Y:S05]  /*2a80*/  BRA.U !UP0, `(.L_x_51) ;  /* 0x0000000508a87547 */ /* 0x000fea000b800000 */
[----:B------:R-:W-:-:S04]  /*2a90*/  UIADD3 UR4, UPT, UPT, UR47, -0x1, URZ ;  /* 0xffffffff2f047890 */ /* 0x000fc8000fffe0ff */
[----:B------:R-:W-:-:S09]  /*2aa0*/  UISETP.GE.U32.AND UP0, UPT, UR4, 0x3, UPT ;  /* 0x000000030400788c */ /* 0x000fd2000bf06070 */
[----:B------:R-:W-:Y:S05]  /*2ab0*/  BRA.U !UP0, `(.L_x_61) ;  /* 0x0000000108cc7547 */ /* 0x000fea000b800000 */
[----:B------:R-:W0:Y:S01]  /*2ac0*/  LDC.64 R8, c[0x0][0x3a8] ;  /* 0x0000ea00ff087b82 */ /* 0x000e220000000a00 */
[----:B------:R-:W-:Y:S01]  /*2ad0*/  IMAD.IADD R3, R17, 0x1, R16 ;  /* 0x0000000111037824 */ /* 0x000fe200078e0210 */
[----:B------:R-:W-:Y:S01]  /*2ae0*/  MOV R2, 0x0 ;  /* 0x0000000000027802 */ /* 0x000fe20000000f00 */
[----:B------:R-:W1:Y:S02]  /*2af0*/  LDCU.64 UR4, c[0x4][0x18] ;  /* 0x01000300ff0477ac */ /* 0x000e640008000a00 */
[----:B0-----:R-:W-:-:S05]  /*2b00*/  IMAD.WIDE.U32 R8, R3, 0x4, R8 ;  /* 0x0000000403087825 */ /* 0x001fca00078e0008 */
[----:B------:R-:W2:Y:S01]  /*2b10*/  LDG.E R0, desc[UR36][R8.64] ;  /* 0x0000002408007981 */ /* 0x000ea2000c1e1900 */
[----:B------:R-:W0:Y:S01]  /*2b20*/  LDC.64 R2, c[0x4][R2] ;  /* 0x0100000002027b82 */ /* 0x000e220000000a00 */
[----:B-1----:R-:W-:Y:S01]  /*2b30*/  MOV R4, UR4 ;  /* 0x0000000400047c02 */ /* 0x002fe20008000f00 */
[----:B------:R-:W-:Y:S02]  /*2b40*/  IMAD.U32 R5, RZ, RZ, UR5 ;  /* 0x00000005ff057e24 */ /* 0x000fe4000f8e00ff */
[----:B------:R-:W-:Y:S02]  /*2b50*/  IMAD.U32 R6, RZ, RZ, UR38 ;  /* 0x00000026ff067e24 */ /* 0x000fe4000f8e00ff */
[----:B------:R-:W-:Y:S01]  /*2b60*/  IMAD.U32 R7, RZ, RZ, UR40 ;  /* 0x00000028ff077e24 */ /* 0x000fe2000f8e00ff */
[----:B0-2---:R1:W-:Y:S06]  /*2b70*/  STL [R1], R0 ;  /* 0x0000000001007387 */ /* 0x0053ec0000100800 */
[----:B------:R-:W-:-:S07]  /*2b80*/  LEPC R20, `(.L_x_62) ;  /* 0x000000001014794e */ /* 0x000fce0000000000 */
[----:B-1----:R-:W-:Y:S05]  /*2b90*/  CALL.ABS.NOINC R2 ;  /* 0x0000000002007343 */ /* 0x002fea0003c00000 */
.L_x_62:
[----:B------:R-:W0:Y:S01]  /*2ba0*/  LDCU.64 UR4, c[0x0][0x3a8] ;  /* 0x00007500ff0477ac */ /* 0x000e220008000a00 */
[----:B------:R-:W-:-:S04]  /*2bb0*/  IADD3 R0, P0, PT, R17, R16, RZ ;  /* 0x0000001011007210 */ /* 0x000fc80007f1e0ff */
[----:B------:R-:W-:Y:S02]  /*2bc0*/  IADD3.X R3, PT, PT, RZ, RZ, RZ, P0, !PT ;  /* 0x000000ffff037210 */ /* 0x000fe400007fe4ff */
        /* <DEDUP_REMOVED lines=13> */
.L_x_63:
[----:B------:R-:W2:Y:S01]  /*2ca0*/  LDG.E R0, desc[UR36][R28.64+0x8] ;  /* 0x000008241c007981 */ /* 0x000ea2000c1e1900 */
[----:B------:R0:W1:Y:S01]  /*2cb0*/  LDC.64 R8, c[0x4][R2] ;  /* 0x0100000002087b82 */ /* 0x0000620000000a00 */
[----:B------:R-:W3:Y:S01]  /*2cc0*/  LDCU.64 UR4, c[0x4][0x18] ;  /* 0x01000300ff0477ac */ /* 0x000ee20008000a00 */
[----:B------:R-:W-:Y:S01]  /*2cd0*/  IMAD.U32 R6, RZ, RZ, UR38 ;  /* 0x00000026ff067e24 */ /* 0x000fe2000f8e00ff */
[----:B------:R-:W-:Y:S01]  /*2ce0*/  MOV R7, UR40 ;  /* 0x0000002800077c02 */ /* 0x000fe20008000f00 */
[----:B---3--:R-:W-:Y:S02]  /*2cf0*/  IMAD.U32 R4, RZ, RZ, UR4 ;  /* 0x00000004ff047e24 */ /* 0x008fe4000f8e00ff */
[----:B------:R-:W-:Y:S01]  /*2d00*/  IMAD.U32 R5, RZ, RZ, UR5 ;  /* 0x00000005ff057e24 */ /* 0x000fe2000f8e00ff */
[----:B-12---:R0:W-:Y:S06]  /*2d10*/  STL [R1], R0 ;  /* 0x0000000001007387 */ /* 0x0061ec0000100800 */
[----:B------:R-:W-:-:S07]  /*2d20*/  LEPC R20, `(.L_x_64) ;  /* 0x000000001014794e */ /* 0x000fce0000000000 */
[----:B0-----:R-:W-:Y:S05]  /*2d30*/  CALL.ABS.NOINC R8 ;  /* 0x0000000008007343 */ /* 0x001fea0003c00000 */
.L_x_64:
[----:B------:R-:W2:Y:S01]  /*2d40*/  LDG.E R28, desc[UR36][R28.64+0xc] ;  /* 0x00000c241c1c7981 */ /* 0x000ea2000c1e1900 */
[----:B------:R-:W0:Y:S01]  /*2d50*/  LDC.64 R2, c[0x4][R2] ;  /* 0x0100000002027b82 */ /* 0x000e220000000a00 */
[----:B------:R-:W1:Y:S01]  /*2d60*/  LDCU.64 UR4, c[0x4][0x18] ;  /* 0x01000300ff0477ac */ /* 0x000e620008000a00 */
[----:B------:R-:W-:Y:S01]  /*2d70*/  IMAD.U32 R6, RZ, RZ, UR38 ;  /* 0x00000026ff067e24 */ /* 0x000fe2000f8e00ff */
[----:B------:R-:W-:Y:S01]  /*2d80*/  MOV R7, UR40 ;  /* 0x0000002800077c02 */ /* 0x000fe20008000f00 */
[----:B-1----:R-:W-:Y:S02]  /*2d90*/  IMAD.U32 R4, RZ, RZ, UR4 ;  /* 0x00000004ff047e24 */ /* 0x002fe4000f8e00ff */
[----:B------:R-:W-:Y:S01]  /*2da0*/  IMAD.U32 R5, RZ, RZ, UR5 ;  /* 0x00000005ff057e24 */ /* 0x000fe2000f8e00ff */
[----:B0-2---:R1:W-:Y:S06]  /*2db0*/  STL [R1], R28 ;  /* 0x0000001c01007387 */ /* 0x0053ec0000100800 */
[----:B------:R-:W-:-:S07]  /*2dc0*/  LEPC R20, `(.L_x_65) ;  /* 0x000000001014794e */ /* 0x000fce0000000000 */
[----:B-1----:R-:W-:Y:S05]  /*2dd0*/  CALL.ABS.NOINC R2 ;  /* 0x0000000002007343 */ /* 0x002fea0003c00000 */
.L_x_65:
[----:B------:R-:W-:-:S07]  /*2de0*/  VIADD R16, R16, 0x4 ;  /* 0x0000000410107836 */ /* 0x000fce0000000000 */
.L_x_61:
[----:B------:R-:W-:-:S09]  /*2df0*/  UISETP.NE.AND UP0, UPT, UR51, URZ, UPT ;  /* 0x000000ff3300728c */ /* 0x000fd2000bf05270 */
[----:B------:R-:W-:Y:S05]  /*2e00*/  BRA.U !UP0, `(.L_x_51) ;  /* 0x0000000108c87547 */ /* 0x000fea000b800000 */
[----:B------:R-:W0:Y:S01]  /*2e10*/  LDC.64 R10, c[0x0][0x3a8] ;  /* 0x0000ea00ff0a7b82 */ /* 0x000e220000000a00 */
[----:B------:R-:W-:Y:S01]  /*2e20*/  IMAD.IADD R3, R17, 0x1, R16 ;  /* 0x0000000111037824 */ /* 0x000fe200078e0210 */
[----:B------:R-:W-:Y:S01]  /*2e30*/  MOV R8, 0x0 ;  /* 0x0000000000087802 */ /* 0x000fe20000000f00 */
[----:B------:R-:W1:Y:S02]  /*2e40*/  LDCU.64 UR4, c[0x4][0x18] ;  /* 0x01000300ff0477ac */ /* 0x000e640008000a00 */
[----:B0-----:R-:W-:-:S06]  /*2e50*/  IMAD.WIDE.U32 R10, R3, 0x4, R10 ;  /* 0x00000004030a7825 */ /* 0x001fcc00078e000a */
[----:B------:R-:W2:Y:S01]  /*2e60*/  LDG.E R10, desc[UR36][R10.64] ;  /* 0x000000240a0a7981 */ /* 0x000ea2000c1e1900 */
[----:B------:R-:W0:Y:S01]  /*2e70*/  LDC.64 R8, c[0x4][R8] ;  /* 0x0100000008087b82 */ /* 0x000e220000000a00 */
[----:B------:R-:W-:Y:S01]  /*2e80*/  IMAD.U32 R2, RZ, RZ, UR51 ;  /* 0x00000033ff027e24 */ /* 0x000fe2000f8e00ff */
[----:B-1----:R-:W-:Y:S01]  /*2e90*/  MOV R4, UR4 ;  /* 0x0000000400047c02 */ /* 0x002fe20008000f00 */
[----:B------:R-:W-:Y:S02]  /*2ea0*/  IMAD.U32 R5, RZ, RZ, UR5 ;  /* 0x00000005ff057e24 */ /* 0x000fe4000f8e00ff */
[----:B------:R-:W-:Y:S01]  /*2eb0*/  IMAD.U32 R6, RZ, RZ, UR38 ;  /* 0x00000026ff067e24 */ /* 0x000fe2000f8e00ff */
[----:B------:R-:W-:Y:S01]  /*2ec0*/  ISETP.NE.AND P0, PT, R2, 0x1, PT ;  /* 0x000000010200780c */ /* 0x000fe20003f05270 */
[----:B------:R-:W-:-:S03]  /*2ed0*/  IMAD.U32 R7, RZ, RZ, UR40 ;  /* 0x00000028ff077e24 */ /* 0x000fc6000f8e00ff */
[----:B------:R-:W-:Y:S01]  /*2ee0*/  P2R R0, PR, RZ, 0x1 ;  /* 0x00000001ff007803 */ /* 0x000fe20000000000 */
[----:B0-2---:R1:W-:Y:S08]  /*2ef0*/  STL [R1], R10 ;  /* 0x0000000a01007387 */ /* 0x0053f00000100800 */
[----:B------:R-:W-:-:S07]  /*2f00*/  LEPC R20, `(.L_x_66) ;  /* 0x000000001014794e */ /* 0x000fce0000000000 */
[----:B-1----:R-:W-:Y:S05]  /*2f10*/  CALL.ABS.NOINC R8 ;  /* 0x0000000008007343 */ /* 0x002fea0003c00000 */
.L_x_66:
[----:B------:R-:W-:-:S13]  /*2f20*/  ISETP.NE.AND P6, PT, R2, 0x1, PT ;  /* 0x000000010200780c */ /* 0x000fda0003fc5270 */
[----:B------:R-:W-:Y:S05]  /*2f30*/  @!P6 BRA `(.L_x_51) ;  /* 0x00000000007ce947 */ /* 0x000fea0003800000 */
        /* <DEDUP_REMOVED lines=9> */
[----:B------:R-:W-:Y:S01]  /*2fd0*/  MOV R6, UR38 ;  /* 0x0000002600067c02 */ /* 0x000fe20008000f00 */
[----:B------:R-:W-:Y:S01]  /*2fe0*/  IMAD.U32 R7, RZ, RZ, UR40 ;  /* 0x00000028ff077e24 */ /* 0x000fe2000f8e00ff */
[----:B------:R1:W3:Y:S02]  /*2ff0*/  LDC.64 R8, c[0x4][R2] ;  /* 0x0100000002087b82 */ /* 0x0002e40000000a00 */
[----:B------:R-:W-:Y:S01]  /*3000*/  ISETP.NE.AND P0, PT, R16, 0x2, PT ;  /* 0x000000021000780c */ /* 0x000fe20003f05270 */
[----:B0-----:R-:W-:-:S02]  /*3010*/  IMAD.U32 R4, RZ, RZ, UR4 ;  /* 0x00000004ff047e24 */ /* 0x001fc4000f8e00ff */
[----:B------:R-:W-:Y:S01]  /*3020*/  IMAD.U32 R5, RZ, RZ, UR5 ;  /* 0x00000005ff057e24 */ /* 0x000fe2000f8e00ff */
[----:B--2---:R0:W-:Y:S02]  /*3030*/  STL [R1], R0 ;  /* 0x0000000001007387 */ /* 0x0041e40000100800 */
[----:B01-3--:R-:W-:-:S07]  /*3040*/  P2R R0, PR, RZ, 0x1 ;  /* 0x00000001ff007803 */ /* 0x00bfce0000000000 */
[----:B------:R-:W-:-:S07]  /*3050*/  LEPC R20, `(.L_x_67) ;  /* 0x000000001014794e */ /* 0x000fce0000000000 */
[----:B------:R-:W-:Y:S05]  /*3060*/  CALL.ABS.NOINC R8 ;  /* 0x0000000008007343 */ /* 0x000fea0003c00000 */
.L_x_67:
[----:B------:R-:W-:-:S13]  /*3070*/  ISETP.NE.AND P6, PT, R16, 0x2, PT ;  /* 0x000000021000780c */ /* 0x000fda0003fc5270 */
[----:B------:R-:W-:Y:S05]  /*3080*/  @!P6 BRA `(.L_x_51) ;  /* 0x000000000028e947 */ /* 0x000fea0003800000 */
        /* <DEDUP_REMOVED lines=10> */
.L_x_51:
[----:B------:R-:W-:Y:S01]  /*3130*/  MOV R2, 0x0 ;  /* 0x0000000000027802 */ /* 0x000fe20000000f00 */
[----:B------:R-:W0:Y:S01]  /*3140*/  LDCU.64 UR4, c[0x4][0x20] ;  /* 0x01000400ff0477ac */ /* 0x000e220008000a00 */
[----:B------:R-:W-:-:S04]  /*3150*/  CS2R R6, SRZ ;  /* 0x0000000000067805 */ /* 0x000fc8000001ff00 */
[----:B------:R-:W1:Y:S01]  /*3160*/  LDC.64 R2, c[0x4][R2] ;  /* 0x0100000002027b82 */ /* 0x000e620000000a00 */
[----:B0-----:R-:W-:Y:S02]  /*3170*/  IMAD.U32 R4, RZ, RZ, UR4 ;  /* 0x00000004ff047e24 */ /* 0x001fe4000f8e00ff */
[----:B------:R-:W-:-:S07]  /*3180*/  IMAD.U32 R5, RZ, RZ, UR5 ;  /* 0x00000005ff057e24 */ /* 0x000fce000f8e00ff */
[----:B------:R-:W-:-:S07]  /*3190*/  LEPC R20, `(.L_x_68) ;  /* 0x000000001014794e */ /* 0x000fce0000000000 */
[----:B-1----:R-:W-:Y:S05]  /*31a0*/  CALL.ABS.NOINC R2 ;  /* 0x0000000002007343 */ /* 0x002fea0003c00000 */
.L_x_68:
[----:B------:R-:W0:Y:S01]  /*31b0*/  LDCU UR4, c[0x0][0x3a0] ;  /* 0x00007400ff0477ac */ /* 0x000e220008000800 */
[----:B------:R-:W-:-:S04]  /*31c0*/  IADD3 R18, PT, PT, R18, 0x1, RZ ;  /* 0x0000000112127810 */ /* 0x000fc80007ffe0ff */
[----:B0-----:R-:W-:-:S13]  /*31d0*/  ISETP.NE.AND P0, PT, R18, UR4, PT ;  /* 0x0000000412007c0c */ /* 0x001fda000bf05270 */
[----:B------:R-:W-:Y:S05]  /*31e0*/  @P0 BRA `(.L_x_69) ;  /* 0xffffffe400d80947 */ /* 0x000fea000383ffff */
[----:B------:R-:W-:Y:S05]  /*31f0*/  BSYNC.RECONVERGENT B7 ;  /* 0x0000000000077941 */ /* 0x000fea0003800200 */
.L_x_31:
[----:B------:R-:W-:Y:S05]  /*3200*/  BRA `(.L_x_28) ;  /* 0x0000000400307947 */ /* 0x000fea0003800000 */
.L_x_30:
[----:B------:R-:W0:Y:S02]  /*3210*/  LDCU UR4, c[0x0][0x3a0] ;  /* 0x00007400ff0477ac */ /* 0x000e240008000800 */
[----:B0-----:R-:W-:-:S09]  /*3220*/  UISETP.GE.U32.AND UP0, UPT, UR4, 0x4, UPT ;  /* 0x000000040400788c */ /* 0x001fd2000bf06070 */
[----:B------:R-:W-:Y:S05]  /*3230*/  BRA.U !UP0, `(.L_x_70) ;  /* 0x0000000108987547 */ /* 0x000fea000b800000 */
[----:B------:R-:W-:Y:S01]  /*3240*/  BSSY.RECONVERGENT B6, `(.L_x_70) ;  /* 0x0000025000067945 */ /* 0x000fe20003800200 */
[----:B------:R-:W-:-:S07]  /*3250*/  IMAD.MOV.U32 R16, RZ, RZ, RZ ;  /* 0x000000ffff107224 */ /* 0x000fce00078e00ff */
.L_x_75:
[----:B------:R-:W-:Y:S01]  /*3260*/  MOV R2, 0x0 ;  /* 0x0000000000027802 */ /* 0x000fe20000000f00 */
[----:B------:R-:W0:Y:S01]  /*3270*/  LDCU.64 UR4, c[0x4][0x20] ;  /* 0x01000400ff0477ac */ /* 0x000e220008000a00 */
[----:B------:R-:W-:Y:S01]  /*3280*/  VIADD R16, R16, 0x4 ;  /* 0x0000000410107836 */ /* 0x000fe20000000000 */
[----:B------:R-:W-:-:S03]  /*3290*/  CS2R R6, SRZ ;  /* 0x0000000000067805 */ /* 0x000fc6000001ff00 */
[----:B------:R-:W1:Y:S01]  /*32a0*/  LDC.64 R2, c[0x4][R2] ;  /* 0x0100000002027b82 */ /* 0x000e620000000a00 */
[----:B------:R-:W-:-:S04]  /*32b0*/  ISETP.NE.AND P0, PT, R16, UR43, PT ;  /* 0x0000002b10007c0c */ /* 0x000fc8000bf05270 */
[----:B------:R-:W-:Y:S01]  /*32c0*/  P2R R17, PR, RZ, 0x1 ;  /* 0x00000001ff117803 */ /* 0x000fe20000000000 */
[----:B0-----:R-:W-:Y:S01]  /*32d0*/  IMAD.U32 R4, RZ, RZ, UR4 ;  /* 0x00000004ff047e24 */ /* 0x001fe2000f8e00ff */
[----:B------:R-:W-:-:S07]  /*32e0*/  MOV R5, UR5 ;  /* 0x0000000500057c02 */ /* 0x000fce0008000f00 */
[----:B------:R-:W-:-:S07]  /*32f0*/  LEPC R20, `(.L_x_71) ;  /* 0x000000001014794e */ /* 0x000fce0000000000 */
[----:B-1----:R-:W-:Y:S05]  /*3300*/  CALL.ABS.NOINC R2 ;  /* 0x0000000002007343 */ /* 0x002fea0003c00000 */
.L_x_71:
[----:B------:R-:W-:Y:S01]  /*3310*/  MOV R2, 0x0 ;  /* 0x0000000000027802 */ /* 0x000fe20000000f00 */
[----:B------:R-:W0:Y:S01]  /*3320*/  LDCU.64 UR4, c[0x4][0x20] ;  /* 0x01000400ff0477ac */ /* 0x000e220008000a00 */
[----:B------:R-:W-:Y:S02]  /*3330*/  CS2R R6, SRZ ;  /* 0x0000000000067805 */ /* 0x000fe4000001ff00 */
[----:B------:R1:W2:Y:S01]  /*3340*/  LDC.64 R8, c[0x4][R2] ;  /* 0x0100000002087b82 */ /* 0x0002a20000000a00 */
[----:B0-----:R-:W-:Y:S02]  /*3350*/  IMAD.U32 R4, RZ, RZ, UR4 ;  /* 0x00000004ff047e24 */ /* 0x001fe4000f8e00ff */
[----:B-1----:R-:W-:-:S07]  /*3360*/  IMAD.U32 R5, RZ, RZ, UR5 ;  /* 0x00000005ff057e24 */ /* 0x002fce000f8e00ff */
[----:B------:R-:W-:-:S07]  /*3370*/  LEPC R20, `(.L_x_72) ;  /* 0x000000001014794e */ /* 0x000fce0000000000 */
[----:B--2---:R-:W-:Y:S05]  /*3380*/  CALL.ABS.NOINC R8 ;  /* 0x0000000008007343 */ /* 0x004fea0003c00000 */
.L_x_72:
[----:B------:R0:W1:Y:S01]  /*3390*/  LDC.64 R8, c[0x4][R2] ;  /* 0x0100000002087b82 */ /* 0x0000620000000a00 */
[----:B------:R-:W2:Y:S01]  /*33a0*/  LDCU.64 UR4, c[0x4][0x20] ;  /* 0x01000400ff0477ac */ /* 0x000ea20008000a00 */
[----:B------:R-:W-:Y:S01]  /*33b0*/  CS2R R6, SRZ ;  /* 0x0000000000067805 */ /* 0x000fe2000001ff00 */
[----:B--2---:R-:W-:Y:S01]  /*33c0*/  IMAD.U32 R4, RZ, RZ, UR4 ;  /* 0x00000004ff047e24 */ /* 0x004fe2000f8e00ff */
[----:B0-----:R-:W-:-:S07]  /*33d0*/  MOV R5, UR5 ;  /* 0x0000000500057c02 */ /* 0x001fce0008000f00 */
[----:B------:R-:W-:-:S07]  /*33e0*/  LEPC R20, `(.L_x_73) ;  /* 0x000000001014794e */ /* 0x000fce0000000000 */
[----:B-1----:R-:W-:Y:S05]  /*33f0*/  CALL.ABS.NOINC R8 ;  /* 0x0000000008007343 */ /* 0x002fea0003c00000 */
.L_x_73:
[----:B------:R-:W0:Y:S01]  /*3400*/  LDC.64 R2, c[0x4][R2] ;  /* 0x0100000002027b82 */ /* 0x000e220000000a00 */
[----:B------:R-:W1:Y:S01]  /*3410*/  LDCU.64 UR4, c[0x4][0x20] ;  /* 0x01000400ff0477ac */ /* 0x000e620008000a00 */
[----:B------:R-:W-:Y:S01]  /*3420*/  CS2R R6, SRZ ;  /* 0x0000000000067805 */ /* 0x000fe2000001ff00 */
[----:B-1----:R-:W-:Y:S02]  /*3430*/  IMAD.U32 R4, RZ, RZ, UR4 ;  /* 0x00000004ff047e24 */ /* 0x002fe4000f8e00ff */
[----:B------:R-:W-:-:S07]  /*3440*/  IMAD.U32 R5, RZ, RZ, UR5 ;  /* 0x00000005ff057e24 */ /* 0x000fce000f8e00ff */
[----:B------:R-:W-:-:S07]  /*3450*/  LEPC R20, `(.L_x_74) ;  /* 0x000000001014794e */ /* 0x000fce0000000000 */
[----:B0-----:R-:W-:Y:S05]  /*3460*/  CALL.ABS.NOINC R2 ;  /* 0x0000000002007343 */ /* 0x001fea0003c00000 */
.L_x_74:
[----:B------:R-:W-:-:S13]  /*3470*/  ISETP.NE.AND P6, PT, R17, RZ, PT ;  /* 0x000000ff1100720c */ /* 0x000fda0003fc5270 */
[----:B------:R-:W-:Y:S05]  /*3480*/  @P6 BRA `(.L_x_75) ;  /* 0xfffffffc00746947 */ /* 0x000fea000383ffff */
[----:B------:R-:W-:Y:S05]  /*3490*/  BSYNC.RECONVERGENT B6 ;  /* 0x0000000000067941 */ /* 0x000fea0003800200 */
.L_x_70:
[----:B------:R-:W-:-:S09]  /*34a0*/  UISETP.NE.AND UP0, UPT, UR44, URZ, UPT ;  /* 0x000000ff2c00728c */ /* 0x000fd2000bf05270 */
[----:B------:R-:W-:Y:S05]  /*34b0*/  BRA.U !UP0, `(.L_x_28) ;  /* 0x0000000108847547 */ /* 0x000fea000b800000 */
[----:B------:R-:W-:Y:S01]  /*34c0*/  MOV R2, 0x0 ;  /* 0x0000000000027802 */ /* 0x000fe20000000f00 */
[----:B------:R-:W0:Y:S01]  /*34d0*/  LDCU.64 UR4, c[0x4][0x20] ;  /* 0x01000400ff0477ac */ /* 0x000e220008000a00 */
[----:B------:R-:W-:Y:S01]  /*34e0*/  IMAD.U32 R16, RZ, RZ, UR44 ;  /* 0x0000002cff107e24 */ /* 0x000fe2000f8e00ff */
[----:B------:R-:W-:-:S03]  /*34f0*/  CS2R R6, SRZ ;  /* 0x0000000000067805 */ /* 0x000fc6000001ff00 */
[----:B------:R-:W1:Y:S01]  /*3500*/  LDC.64 R2, c[0x4][R2] ;  /* 0x0100000002027b82 */ /* 0x000e620000000a00 */
[----:B------:R-:W-:-:S04]  /*3510*/  ISETP.NE.AND P0, PT, R16, 0x1, PT ;  /* 0x000000011000780c */ /* 0x000fc80003f05270 */
[----:B------:R-:W-:Y:S02]  /*3520*/  P2R R0, PR, RZ, 0x1 ;  /* 0x00000001ff007803 */ /* 0x000fe40000000000 */
[----:B0-----:R-:W-:Y:S01]  /*3530*/  MOV R4, UR4 ;  /* 0x0000000400047c02 */ /* 0x001fe20008000f00 */
[----:B------:R-:W-:-:S07]  /*3540*/  IMAD.U32 R5, RZ, RZ, UR5 ;  /* 0x00000005ff057e24 */ /* 0x000fce000f8e00ff */
[----:B------:R-:W-:-:S07]  /*3550*/  LEPC R20, `(.L_x_76) ;  /* 0x000000001014794e */ /* 0x000fce0000000000 */
[----:B-1----:R-:W-:Y:S05]  /*3560*/  CALL.ABS.NOINC R2 ;  /* 0x0000000002007343 */ /* 0x002fea0003c00000 */
.L_x_76:
[----:B------:R-:W-:-:S13]  /*3570*/  ISETP.NE.AND P6, PT, R16, 0x1, PT ;  /* 0x000000011000780c */ /* 0x000fda0003fc5270 */
[----:B------:R-:W-:Y:S05]  /*3580*/  @!P6 BRA `(.L_x_28) ;  /* 0x000000000050e947 */ /* 0x000fea0003800000 */
[----:B------:R-:W-:Y:S01]  /*3590*/  MOV R16, 0x0 ;  /* 0x0000000000107802 */ /* 0x000fe20000000f00 */
[----:B------:R-:W0:Y:S01]  /*35a0*/  LDCU.64 UR4, c[0x4][0x20] ;  /* 0x01000400ff0477ac */ /* 0x000e220008000a00 */
[----:B------:R-:W-:Y:S01]  /*35b0*/  IMAD.U32 R17, RZ, RZ, UR44 ;  /* 0x0000002cff117e24 */ /* 0x000fe2000f8e00ff */
[----:B------:R-:W-:Y:S01]  /*35c0*/  CS2R R6, SRZ ;  /* 0x0000000000067805 */ /* 0x000fe2000001ff00 */
[----:B------:R1:W2:Y:S03]  /*35d0*/  LDC.64 R2, c[0x4][R16] ;  /* 0x0100000010027b82 */ /* 0x0002a60000000a00 */
[----:B------:R-:W-:-:S04]  /*35e0*/  ISETP.NE.AND P0, PT, R17, 0x2, PT ;  /* 0x000000021100780c */ /* 0x000fc80003f05270 */
[----:B------:R-:W-:Y:S01]  /*35f0*/  P2R R0, PR, RZ, 0x1 ;  /* 0x00000001ff007803 */ /* 0x000fe20000000000 */
[----:B0-----:R-:W-:Y:S01]  /*3600*/  IMAD.U32 R4, RZ, RZ, UR4 ;  /* 0x00000004ff047e24 */ /* 0x001fe2000f8e00ff */
[----:B-1----:R-:W-:-:S07]  /*3610*/  MOV R5, UR5 ;  /* 0x0000000500057c02 */ /* 0x002fce0008000f00 */
[----:B------:R-:W-:-:S07]  /*3620*/  LEPC R20, `(.L_x_77) ;  /* 0x000000001014794e */ /* 0x000fce0000000000 */
[----:B--2---:R-:W-:Y:S05]  /*3630*/  CALL.ABS.NOINC R2 ;  /* 0x0000000002007343 */ /* 0x004fea0003c00000 */
.L_x_77:
[----:B------:R-:W-:-:S13]  /*3640*/  ISETP.NE.AND P6, PT, R17, 0x2, PT ;  /* 0x000000021100780c */ /* 0x000fda0003fc5270 */
[----:B------:R-:W-:Y:S05]  /*3650*/  @!P6 BRA `(.L_x_28) ;  /* 0x00000000001ce947 */ /* 0x000fea0003800000 */
[----:B------:R-:W0:Y:S01]  /*3660*/  LDC.64 R16, c[0x4][R16] ;  /* 0x0100000010107b82 */ /* 0x000e220000000a00 */
[----:B------:R-:W1:Y:S01]  /*3670*/  LDCU.64 UR4, c[0x4][0x20] ;  /* 0x01000400ff0477ac */ /* 0x000e620008000a00 */
[----:B------:R-:W-:Y:S01]  /*3680*/  CS2R R6, SRZ ;  /* 0x0000000000067805 */ /* 0x000fe2000001ff00 */
[----:B-1----:R-:W-:Y:S02]  /*3690*/  IMAD.U32 R4, RZ, RZ, UR4 ;  /* 0x00000004ff047e24 */ /* 0x002fe4000f8e00ff */
[----:B------:R-:W-:-:S07]  /*36a0*/  IMAD.U32 R5, RZ, RZ, UR5 ;  /* 0x00000005ff057e24 */ /* 0x000fce000f8e00ff */
[----:B------:R-:W-:-:S07]  /*36b0*/  LEPC R20, `(.L_x_28) ;  /* 0x000000001014794e */ /* 0x000fce0000000000 */
[----:B0-----:R-:W-:Y:S05]  /*36c0*/  CALL.ABS.NOINC R16 ;  /* 0x0000000010007343 */ /* 0x001fea0003c00000 */
.L_x_28:
[----:B------:R-:W-:Y:S01]  /*36d0*/  ISETP.NE.AND P6, PT, R26, RZ, PT ;  /* 0x000000ff1a00720c */ /* 0x000fe20003fc5270 */
[----:B------:R-:W-:Y:S05]  /*36e0*/  WARPSYNC.ALL ;  /* 0x0000000000007948 */ /* 0x000fea0003800000 */
[----:B------:R-:W-:Y:S06]  /*36f0*/  BAR.SYNC.DEFER_BLOCKING 0x0 ;  /* 0x0000000000007b1d */ /* 0x000fec0000010000 */
[----:B------:R-:W-:Y:S04]  /*3700*/  BSSY.RECONVERGENT B0, `(.L_x_78) ;  /* 0x0000062000007945 */ /* 0x000fe80003800200 */
[----:B------:R-:W-:Y:S05]  /*3710*/  @!P6 BRA `(.L_x_79) ;  /* 0x000000040080e947 */ /* 0x000fea0003800000 */
[----:B--2---:R2:W5:Y:S01]  /*3720*/  LDG.E R5, desc[UR36][R30.64] ;  /* 0x000000241e057981 */ /* 0x004562000c1e1900 */
[----:B------:R-:W3:Y:S01]  /*3730*/  LDC R0, c[0x0][0x3a0] ;  /* 0x0000e800ff007b82 */ /* 0x000ee20000000800 */
[----:B------:R-:W-:Y:S02]  /*3740*/  HFMA2 R3, -RZ, RZ, 0, 5.9604644775390625e-08 ;  /* 0x00000001ff037431 */ /* 0x000fe400000001ff */
[----:B---3--:R-:W-:-:S05]  /*3750*/  VIADD R2, R0, 0xfffffffe ;  /* 0xfffffffe00027836 */ /* 0x008fca0000000000 */
[----:B------:R-:W-:Y:S01]  /*3760*/  ISETP.GE.U32.AND P0, PT, R2, 0x7, PT ;  /* 0x000000070200780c */ /* 0x000fe20003f06070 */
[----:B------:R-:W-:-:S12]  /*3770*/  VIADD R2, R0, 0xffffffff ;  /* 0xffffffff00027836 */ /* 0x000fd80000000000 */
[----:B--2---:R-:W-:Y:S05]  /*3780*/  @!P0 BRA `(.L_x_80) ;  /* 0x0000000000a08947 */ /* 0x004fea0003800000 */
[----:B------:R-:W2:Y:S01]  /*3790*/  LDC R4, c[0x0][0x3a4] ;  /* 0x0000e900ff047b82 */ /* 0x000ea20000000800 */
[----:B------:R-:W-:-:S07]  /*37a0*/  IMAD.MOV.U32 R3, RZ, RZ, 0x1 ;  /* 0x00000001ff037424 */ /* 0x000fce00078e00ff */
.L_x_81:
[----:B012---:R-:W-:-:S04]  /*37b0*/  IMAD R7, R3, R4, RZ ;  /* 0x0000000403077224 */ /* 0x007fc800078e02ff */
[----:B------:R-:W-:-:S05]  /*37c0*/  IMAD.WIDE R6, R7, 0x4, R30 ;  /* 0x0000000407067825 */ /* 0x000fca00078e021e */
[----:B------:R-:W2:Y:S02]  /*37d0*/  LDG.E R8, desc[UR36][R6.64] ;  /* 0x0000002406087981 */ /* 0x000ea4000c1e1900 */
[----:B--23-5:R-:W-:Y:S01]  /*37e0*/  VIMNMX R5, PT, PT, R8, R5, PT ;  /* 0x0000000508057248 */ /* 0x02cfe20003fe0100 */
[----:B------:R-:W-:-:S04]  /*37f0*/  IMAD.WIDE R8, R4, 0x4, R6 ;  /* 0x0000000404087825 */ /* 0x000fc800078e0206 */
[----:B------:R-:W-:Y:S04]  /*3800*/  STG.E desc[UR36][R30.64], R5 ;  /* 0x000000051e007986 */ /* 0x000fe8000c101924 */
[----:B------:R-:W2:Y:S02]  /*3810*/  LDG.E R10, desc[UR36][R8.64] ;  /* 0x00000024080a7981 */ /* 0x000ea4000c1e1900 */
[----:B--2---:R-:W-:Y:S01]  /*3820*/  VIMNMX R15, PT, PT, R5, R10, PT ;  /* 0x0000000a050f7248 */ /* 0x004fe20003fe0100 */
[----:B------:R-:W-:-:S04]  /*3830*/  IMAD.WIDE R10, R4, 0x4, R8 ;  /* 0x00000004040a7825 */ /* 0x000fc800078e0208 */
[----:B------:R0:W-:Y:S04]  /*3840*/  STG.E desc[UR36][R30.64], R15 ;  /* 0x0000000f1e007986 */ /* 0x0001e8000c101924 */
        /* <DEDUP_REMOVED lines=12> */
[----:B------:R-:W0:Y:S02]  /*3910*/  LDG.E R10, desc[UR36][R8.64] ;  /* 0x00000024080a7981 */ /* 0x000e24000c1e1900 */
[----:B0-----:R-:W-:Y:S01]  /*3920*/  VIMNMX R15, PT, PT, R25, R10, PT ;  /* 0x0000000a190f7248 */ /* 0x001fe20003fe0100 */
[----:B------:R-:W-:-:S04]  /*3930*/  IMAD.WIDE R10, R4, 0x4, R8 ;  /* 0x00000004040a7825 */ /* 0x000fc800078e0208 */
[----:B------:R3:W-:Y:S04]  /*3940*/  STG.E desc[UR36][R30.64], R15 ;  /* 0x0000000f1e007986 */ /* 0x0007e8000c101924 */
[----:B------:R-:W1:Y:S02]  /*3950*/  LDG.E R12, desc[UR36][R10.64] ;  /* 0x000000240a0c7981 */ /* 0x000e64000c1e1900 */
[----:B-1----:R-:W-:Y:S01]  /*3960*/  VIMNMX R17, PT, PT, R15, R12, PT ;  /* 0x0000000c0f117248 */ /* 0x002fe20003fe0100 */
[----:B------:R-:W-:-:S04]  /*3970*/  IMAD.WIDE R12, R4, 0x4, R10 ;  /* 0x00000004040c7825 */ /* 0x000fc800078e020a */
[----:B------:R3:W-:Y:S04]  /*3980*/  STG.E desc[UR36][R30.64], R17 ;  /* 0x000000111e007986 */ /* 0x0007e8000c101924 */
[----:B------:R-:W2:Y:S01]  /*3990*/  LDG.E R12, desc[UR36][R12.64] ;  /* 0x000000240c0c7981 */ /* 0x000ea2000c1e1900 */
[C---:B------:R-:W-:Y:S01]  /*39a0*/  VIADD R6, R3.reuse, 0x7 ;  /* 0x0000000703067836 */ /* 0x040fe20000000000 */
[----:B------:R-:W-:Y:S02]  /*39b0*/  LOP3.LUT R7, R2, 0xfffffff8, RZ, 0xc0, !PT ;  /* 0xfffffff802077812 */ /* 0x000fe400078ec0ff */
[----:B------:R-:W-:Y:S02]  /*39c0*/  IADD3 R3, PT, PT, R3, 0x8, RZ ;  /* 0x0000000803037810 */ /* 0x000fe40007ffe0ff */
[----:B------:R-:W-:-:S02]  /*39d0*/  ISETP.NE.AND P0, PT, R6, R7, PT ;  /* 0x000000070600720c */ /* 0x000fc40003f05270 */
[----:B--2---:R-:W-:-:S05]  /*39e0*/  VIMNMX R5, PT, PT, R17, R12, PT ;  /* 0x0000000c11057248 */ /* 0x004fca0003fe0100 */
[----:B------:R3:W-:Y:S06]  /*39f0*/  STG.E desc[UR36][R30.64], R5 ;  /* 0x000000051e007986 */ /* 0x0007ec000c101924 */
[----:B------:R-:W-:Y:S05]  /*3a00*/  @P0 BRA `(.L_x_81) ;  /* 0xfffffffc00680947 */ /* 0x000fea000383ffff */
.L_x_80:
[----:B------:R-:W-:-:S13]  /*3a10*/  LOP3.LUT P0, RZ, R2, 0x7, RZ, 0xc0, !PT ;  /* 0x0000000702ff7812 */ /* 0x000fda000780c0ff */
[----:B------:R-:W-:Y:S05]  /*3a20*/  @!P0 BRA `(.L_x_79) ;  /* 0x0000000000bc8947 */ /* 0x000fea0003800000 */
[----:B------:R-:W-:-:S05]  /*3a30*/  VIADD R4, R0, 0x7 ;  /* 0x0000000700047836 */ /* 0x000fca0000000000 */
[C---:B------:R-:W-:Y:S02]  /*3a40*/  LOP3.LUT R2, R4.reuse, 0x7, RZ, 0xc0, !PT ;  /* 0x0000000704027812 */ /* 0x040fe400078ec0ff */
[----:B------:R-:W-:-:S03]  /*3a50*/  LOP3.LUT P1, RZ, R4, 0x3, RZ, 0xc0, !PT ;  /* 0x0000000304ff7812 */ /* 0x000fc6000782c0ff */
[----:B------:R-:W-:-:S05]  /*3a60*/  VIADD R2, R2, 0xffffffff ;  /* 0xffffffff02027836 */ /* 0x000fca0000000000 */
[----:B------:R-:W-:-:S13]  /*3a70*/  ISETP.GE.U32.AND P0, PT, R2, 0x3, PT ;  /* 0x000000030200780c */ /* 0x000fda0003f06070 */
[----:B------:R-:W-:Y:S05]  /*3a80*/  @!P0 BRA `(.L_x_82) ;  /* 0x00000000004c8947 */ /* 0x000fea0003800000 */
[----:B------:R-:W0:Y:S02]  /*3a90*/  LDC R13, c[0x0][0x3a4] ;  /* 0x0000e900ff0d7b82 */ /* 0x000e240000000800 */
[----:B01----:R-:W-:-:S04]  /*3aa0*/  IMAD R7, R3, R13, RZ ;  /* 0x0000000d03077224 */ /* 0x003fc800078e02ff */
[----:B------:R-:W-:-:S05]  /*3ab0*/  IMAD.WIDE R6, R7, 0x4, R30 ;  /* 0x0000000407067825 */ /* 0x000fca00078e021e */
[----:B------:R-:W3:Y:S01]  /*3ac0*/  LDG.E R2, desc[UR36][R6.64] ;  /* 0x0000002406027981 */ /* 0x000ee2000c1e1900 */
[----:B------:R-:W-:Y:S01]  /*3ad0*/  IMAD.WIDE R8, R13, 0x4, R6 ;  /* 0x000000040d087825 */ /* 0x000fe200078e0206 */
[----:B---3-5:R-:W-:-:S05]  /*3ae0*/  VIMNMX R15, PT, PT, R5, R2, PT ;  /* 0x00000002050f7248 */ /* 0x028fca0003fe0100 */
[----:B------:R2:W-:Y:S04]  /*3af0*/  STG.E desc[UR36][R30.64], R15 ;  /* 0x0000000f1e007986 */ /* 0x0005e8000c101924 */
[----:B------:R-:W3:Y:S01]  /*3b00*/  LDG.E R2, desc[UR36][R8.64] ;  /* 0x0000002408027981 */ /* 0x000ee2000c1e1900 */
[----:B------:R-:W-:Y:S01]  /*3b10*/  IMAD.WIDE R10, R13, 0x4, R8 ;  /* 0x000000040d0a7825 */ /* 0x000fe200078e0208 */
[----:B---3--:R-:W-:-:S05]  /*3b20*/  VIMNMX R17, PT, PT, R15, R2, PT ;  /* 0x000000020f117248 */ /* 0x008fca0003fe0100 */
[----:B------:R2:W-:Y:S04]  /*3b30*/  STG.E desc[UR36][R30.64], R17 ;  /* 0x000000111e007986 */ /* 0x0005e8000c101924 */
[----:B------:R-:W3:Y:S01]  /*3b40*/  LDG.E R2, desc[UR36][R10.64] ;  /* 0x000000240a027981 */ /* 0x000ee2000c1e1900 */
[----:B------:R-:W-:Y:S01]  /*3b50*/  IMAD.WIDE R12, R13, 0x4, R10 ;  /* 0x000000040d0c7825 */ /* 0x000fe200078e020a */
[----:B---3--:R-:W-:-:S05]  /*3b60*/  VIMNMX R21, PT, PT, R17, R2, PT ;  /* 0x0000000211157248 */ /* 0x008fca0003fe0100 */
[----:B------:R2:W-:Y:S04]  /*3b70*/  STG.E desc[UR36][R30.64], R21 ;  /* 0x000000151e007986 */ /* 0x0005e8000c101924 */
[----:B------:R-:W3:Y:S01]  /*3b80*/  LDG.E R12, desc[UR36][R12.64] ;  /* 0x000000240c0c7981 */ /* 0x000ee2000c1e1900 */
[----:B------:R-:W-:Y:S01]  /*3b90*/  VIADD R3, R3, 0x4 ;  /* 0x0000000403037836 */ /* 0x000fe20000000000 */
[----:B---3--:R-:W-:-:S05]  /*3ba0*/  VIMNMX R5, PT, PT, R21, R12, PT ;  /* 0x0000000c15057248 */ /* 0x008fca0003fe0100 */
[----:B------:R2:W-:Y:S02]  /*3bb0*/  STG.E desc[UR36][R30.64], R5 ;  /* 0x000000051e007986 */ /* 0x0005e4000c101924 */
.L_x_82:
[----:B------:R-:W-:Y:S05]  /*3bc0*/  @!P1 BRA `(.L_x_79) ;  /* 0x0000000000549947 */ /* 0x000fea0003800000 */
[----:B------:R-:W-:-:S04]  /*3bd0*/  IADD3 R2, PT, PT, R0, 0x3, RZ ;  /* 0x0000000300027810 */ /* 0x000fc80007ffe0ff */
[----:B------:R-:W-:-:S04]  /*3be0*/  LOP3.LUT R0, R2, 0x3, RZ, 0xc0, !PT ;  /* 0x0000000302007812 */ /* 0x000fc800078ec0ff */
[----:B------:R-:W-:-:S13]  /*3bf0*/  ISETP.NE.AND P0, PT, R0, 0x1, PT ;  /* 0x000000010000780c */ /* 0x000fda0003f05270 */
[----:B------:R-:W0:Y:S02]  /*3c00*/  @P0 LDC R8, c[0x0][0x3a4] ;  /* 0x0000e900ff080b82 */ /* 0x000e240000000800 */
[----:B01----:R-:W-:-:S04]  /*3c10*/  @P0 IMAD R7, R3, R8, RZ ;  /* 0x0000000803070224 */ /* 0x003fc800078e02ff */
[----:B------:R-:W-:-:S05]  /*3c20*/  @P0 IMAD.WIDE R6, R7, 0x4, R30 ;  /* 0x0000000407060825 */ /* 0x000fca00078e021e */
[----:B------:R-:W4:Y:S01]  /*3c30*/  @P0 LDG.E R0, desc[UR36][R6.64] ;  /* 0x0000002406000981 */ /* 0x000f22000c1e1900 */
[----:B------:R-:W-:Y:S01]  /*3c40*/  @P0 IMAD.WIDE R8, R8, 0x4, R6 ;  /* 0x0000000408080825 */ /* 0x000fe200078e0206 */
[----:B------:R-:W-:Y:S02]  /*3c50*/  LOP3.LUT P1, RZ, R2, 0x1, RZ, 0xc0, !PT ;  /* 0x0000000102ff7812 */ /* 0x000fe4000782c0ff */
[----:B----45:R-:W-:-:S11]  /*3c60*/  @P0 VIMNMX R11, PT, PT, R5, R0, PT ;  /* 0x00000000050b0248 */ /* 0x030fd60003fe0100 */
[----:B------:R-:W0:Y:S01]  /*3c70*/  @P1 LDC R0, c[0x0][0x3a4] ;  /* 0x0000e900ff001b82 */ /* 0x000e220000000800 */
[----:B------:R4:W-:Y:S04]  /*3c80*/  @P0 STG.E desc[UR36][R30.64], R11 ;  /* 0x0000000b1e000986 */ /* 0x0009e8000c101924 */
[----:B------:R-:W2:Y:S01]  /*3c90*/  @P0 LDG.E R8, desc[UR36][R8.64] ;  /* 0x0000002408080981 */ /* 0x000ea2000c1e1900 */
[----:B------:R-:W-:-:S04]  /*3ca0*/  @P0 VIADD R3, R3, 0x2 ;  /* 0x0000000203030836 */ /* 0x000fc80000000000 */
[----:B0-----:R-:W-:-:S04]  /*3cb0*/  @P1 IMAD R3, R3, R0, RZ ;  /* 0x0000000003031224 */ /* 0x001fc800078e02ff */
[----:B------:R-:W-:Y:S01]  /*3cc0*/  @P1 IMAD.WIDE R2, R3, 0x4, R30 ;  /* 0x0000000403021825 */ /* 0x000fe200078e021e */
[----:B--23--:R-:W-:-:S05]  /*3cd0*/  @P0 VIMNMX R5, PT, PT, R11, R8, PT ;  /* 0x000000080b050248 */ /* 0x00cfca0003fe0100 */
[----:B------:R4:W-:Y:S04]  /*3ce0*/  @P0 STG.E desc[UR36][R30.64], R5 ;  /* 0x000000051e000986 */ /* 0x0009e8000c101924 */
[----:B------:R-:W2:Y:S02]  /*3cf0*/  @P1 LDG.E R2, desc[UR36][R2.64] ;  /* 0x0000002402021981 */ /* 0x000ea4000c1e1900 */
[----:B--2---:R-:W-:-:S05]  /*3d00*/  @P1 VIMNMX R7, PT, PT, R2, R5, PT ;  /* 0x0000000502071248 */ /* 0x004fca0003fe0100 */
[----:B------:R4:W-:Y:S02]  /*3d10*/  @P1 STG.E desc[UR36][R30.64], R7 ;  /* 0x000000071e001986 */ /* 0x0009e4000c101924 */
.L_x_79:
[----:B------:R-:W-:Y:S05]  /*3d20*/  BSYNC.RECONVERGENT B0 ;  /* 0x0000000000007941 */ /* 0x000fea0003800200 */
.L_x_78:
[----:B------:R-:W-:Y:S01]  /*3d30*/  ISETP.NE.AND P0, PT, R19, RZ, PT ;  /* 0x000000ff1300720c */ /* 0x000fe20003f05270 */
[----:B------:R-:W0:-:S12]  /*3d40*/  LDCU UR41, c[0x0][0x3a4] ;  /* 0x00007480ff2977ac */ /* 0x000e180008000800 */
[----:B------:R-:W-:Y:S05]  /*3d50*/  @!P0 BRA `(.L_x_83) ;  /* 0x0000001400fc8947 */ /* 0x000fea0003800000 */
[----:B------:R-:W3:Y:S01]  /*3d60*/  LDC R16, c[0x0][0x3a4] ;  /* 0x0000e900ff107b82 */ /* 0x000ee20000000800 */
[----:B------:R-:W-:Y:S01]  /*3d70*/  MOV R2, 0x0 ;  /* 0x0000000000027802 */ /* 0x000fe20000000f00 */
[----:B------:R-:W3:Y:S01]  /*3d80*/  LDCU.64 UR4, c[0x4][0x28] ;  /* 0x01000500ff0477ac */ /* 0x000ee20008000a00 */
[----:B012-4-:R-:W-:-:S05]  /*3d90*/  CS2R R6, SRZ ;  /* 0x0000000000067805 */ /* 0x017fca000001ff00 */
[----:B------:R-:W0:Y:S01]  /*3da0*/  LDC.64 R2, c[0x4][R2] ;  /* 0x0100000002027b82 */ /* 0x000e220000000a00 */
[----:B---3--:R-:W-:Y:S02]  /*3db0*/  IMAD.U32 R4, RZ, RZ, UR4 ;  /* 0x00000004ff047e24 */ /* 0x008fe4000f8e00ff */
[----:B-----5:R-:W-:Y:S01]  /*3dc0*/  IMAD.U32 R5, RZ, RZ, UR5 ;  /* 0x00000005ff057e24 */ /* 0x020fe2000f8e00ff */
[----:B------:R-:W-:-:S04]  /*3dd0*/  ISETP.GE.AND P0, PT, R16, 0x1, PT ;  /* 0x000000011000780c */ /* 0x000fc80003f06270 */
[----:B------:R-:W-:-:S09]  /*3de0*/  P2R R0, PR, RZ, 0x1 ;  /* 0x00000001ff007803 */ /* 0x000fd20000000000 */
[----:B------:R-:W-:-:S07]  /*3df0*/  LEPC R20, `(.L_x_84) ;  /* 0x000000001014794e */ /* 0x000fce0000000000 */
[----:B0-----:R-:W-:Y:S05]  /*3e00*/  CALL.ABS.NOINC R2 ;  /* 0x0000000002007343 */ /* 0x001fea0003c00000 */
.L_x_84:
[----:B------:R-:W-:-:S13]  /*3e10*/  ISETP.GE.AND P6, PT, R16, 0x1, PT ;  /* 0x000000011000780c */ /* 0x000fda0003fc6270 */
[----:B------:R-:W-:Y:S05]  /*3e20*/  @!P6 BRA `(.L_x_85) ;  /* 0x0000001400a8e947 */ /* 0x000fea0003800000 */
[----:B------:R-:W-:Y:S01]  /*3e30*/  UISETP.GE.U32.AND UP0, UPT, UR49, 0xf, UPT ;  /* 0x0000000f3100788c */ /* 0x000fe2000bf06070 */
[----:B------:R-:W-:-:S08]  /*3e40*/  HFMA2 R2, -RZ, RZ, 0, 0 ;  /* 0x00000000ff027431 */ /* 0x000fd000000001ff */
[----:B------:R-:W-:Y:S05]  /*3e50*/  BRA.U !UP0, `(.L_x_86) ;  /* 0x0000000908b47547 */ /* 0x000fea000b800000 */
[----:B------:R-:W-:Y:S01]  /*3e60*/  BSSY.RECONVERGENT B6, `(.L_x_87) ;  /* 0x00000ab000067945 */ /* 0x000fe20003800200 */
[----:B------:R-:W-:-:S07]  /*3e70*/  IMAD.MOV.U32 R2, RZ, RZ, RZ ;  /* 0x000000ffff027224 */ /* 0x000fce00078e00ff */
.L_x_104:
[----:B------:R-:W0:Y:S01]  /*3e80*/  LDC.64 R28, c[0x0][0x3a8] ;  /* 0x0000ea00ff1c7b82 */ /* 0x000e220000000a00 */
[----:B------:R-:W-:Y:S01]  /*3e90*/  MOV R8, 0x0 ;  /* 0x0000000000087802 */ /* 0x000fe20000000f00 */
[----:B------:R-:W1:Y:S01]  /*3ea0*/  LDCU.64 UR4, c[0x4][0x18] ;  /* 0x01000300ff0477ac */ /* 0x000e620008000a00 */
[----:B0-----:R-:W-:-:S05]  /*3eb0*/  IMAD.WIDE.U32 R28, R2, 0x4, R28 ;  /* 0x00000004021c7825 */ /* 0x001fca00078e001c */
[----:B------:R-:W2:Y:S01]  /*3ec0*/  LDG.E R0, desc[UR36][R28.64] ;  /* 0x000000241c007981 */ /* 0x000ea2000c1e1900 */
[----:B------:R-:W0:Y:S01]  /*3ed0*/  LDC.64 R8, c[0x4][R8] ;  /* 0x0100000008087b82 */ /* 0x000e220000000a00 */
[----:B------:R-:W-:Y:S01]  /*3ee0*/  VIADD R2, R2, 0x10 ;  /* 0x0000001002027836 */ /* 0x000fe20000000000 */
[----:B-1----:R-:W-:Y:S01]  /*3ef0*/  MOV R5, UR5 ;  /* 0x0000000500057c02 */ /* 0x002fe20008000f00 */
[----:B------:R-:W-:Y:S02]  /*3f00*/  IMAD.U32 R4, RZ, RZ, UR4 ;  /* 0x00000004ff047e24 */ /* 0x000fe4000f8e00ff */
[----:B------:R-:W-:Y:S01]  /*3f10*/  IMAD.U32 R6, RZ, RZ, UR38 ;  /* 0x00000026ff067e24 */ /* 0x000fe2000f8e00ff */
[----:B------:R-:W-:Y:S01]  /*3f20*/  ISETP.NE.AND P0, PT, R2, UR50, PT ;  /* 0x0000003202007c0c */ /* 0x000fe2000bf05270 */
[----:B------:R-:W-:-:S03]  /*3f30*/  IMAD.U32 R7, RZ, RZ, UR40 ;  /* 0x00000028ff077e24 */ /* 0x000fc6000f8e00ff */
[----:B------:R-:W-:Y:S01]  /*3f40*/  P2R R17, PR, RZ, 0x1 ;  /* 0x00000001ff117803 */ /* 0x000fe20000000000 */
[----:B0-2---:R1:W-:Y:S08]  /*3f50*/  STL [R1], R0 ;  /* 0x0000000001007387 */ /* 0x0053f00000100800 */
[----:B------:R-:W-:-:S07]  /*3f60*/  LEPC R20, `(.L_x_88) ;  /* 0x000000001014794e */ /* 0x000fce0000000000 */
[----:B-1----:R-:W-:Y:S05]  /*3f70*/  CALL.ABS.NOINC R8 ;  /* 0x0000000008007343 */ /* 0x002fea0003c00000 */
.L_x_88:
[----:B------:R-:W2:Y:S01]  /*3f80*/  LDG.E R0, desc[UR36][R28.64+0x4] ;  /* 0x000004241c007981 */ /* 0x000ea2000c1e1900 */
[----:B------:R-:W-:Y:S01]  /*3f90*/  MOV R16, 0x0 ;  /* 0x0000000000107802 */ /* 0x000fe20000000f00 */
[----:B------:R-:W0:Y:S01]  /*3fa0*/  LDCU.64 UR4, c[0x4][0x18] ;  /* 0x01000300ff0477ac */ /* 0x000e220008000a00 */
[----:B------:R-:W-:Y:S02]  /*3fb0*/  IMAD.U32 R6, RZ, RZ, UR38 ;  /* 0x00000026ff067e24 */ /* 0x000fe4000f8e00ff */
[----:B------:R1:W3:Y:S01]  /*3fc0*/  LDC.64 R8, c[0x4][R16] ;  /* 0x0100000010087b82 */ /* 0x0002e20000000a00 */
[----:B------:R-:W-:Y:S02]  /*3fd0*/  IMAD.U32 R7, RZ, RZ, UR40 ;  /* 0x00000028ff077e24 */ /* 0x000fe4000f8e00ff */
[----:B0-----:R-:W-:Y:S01]  /*3fe0*/  IMAD.U32 R4, RZ, RZ, UR4 ;  /* 0x00000004ff047e24 */ /* 0x001fe2000f8e00ff */
[----:B------:R-:W-:Y:S01]  /*3ff0*/  MOV R5, UR5 ;  /* 0x0000000500057c02 */ /* 0x000fe20008000f00 */
[----:B--23--:R1:W-:Y:S06]  /*4000*/  STL [R1], R0 ;  /* 0x0000000001007387 */ /* 0x00c3ec0000100800 */
[----:B------:R-:W-:-:S07]  /*4010*/  LEPC R20, `(.L_x_89) ;  /* 0x000000001014794e */ /* 0x000fce0000000000 */
[----:B-1----:R-:W-:Y:S05]  /*4020*/  CALL.ABS.NOINC R8 ;  /* 0x0000000008007343 */ /* 0x002fea0003c00000 */
.L_x_89:
        /* <DEDUP_REMOVED lines=10> */
.L_x_90:
        /* <DEDUP_REMOVED lines=10> */
.L_x_91:
        /* <DEDUP_REMOVED lines=10> */
.L_x_92:
        /* <DEDUP_REMOVED lines=10> */
.L_x_93:
        /* <DEDUP_REMOVED lines=10> */
.L_x_94:
        /* <DEDUP_REMOVED lines=10> */
.L_x_95:
        /* <DEDUP_REMOVED lines=10> */
.L_x_96:
        /* <DEDUP_REMOVED lines=10> */
.L_x_97:
        /* <DEDUP_REMOVED lines=10> */
.L_x_98:
        /* <DEDUP_REMOVED lines=10> */
.L_x_99:
        /* <DEDUP_REMOVED lines=10> */
.L_x_100:
        /* <DEDUP_REMOVED lines=10> */
.L_x_101:
        /* <DEDUP_REMOVED lines=10> */
.L_x_102:
        /* <DEDUP_REMOVED lines=10> */
.L_x_103:
[----:B------:R-:W-:-:S13]  /*48f0*/  ISETP.NE.AND P6, PT, R17, RZ, PT ;  /* 0x000000ff1100720c */ /* 0x000fda0003fc5270 */
[----:B------:R-:W-:Y:S05]  /*4900*/  @P6 BRA `(.L_x_104) ;  /* 0xfffffff4005c6947 */ /* 0x000fea000383ffff */
[----:B------:R-:W-:Y:S05]  /*4910*/  BSYNC.RECONVERGENT B6 ;  /* 0x0000000000067941 */ /* 0x000fea0003800200 */
.L_x_87:
[----:B------:R-:W-:-:S07]  /*4920*/  IMAD.U32 R2, RZ, RZ, UR50 ;  /* 0x00000032ff027e24 */ /* 0x000fce000f8e00ff */
.L_x_86:
[----:B------:R-:W-:-:S09]  /*4930*/  UISETP.NE.AND UP0, UPT, UR48, URZ, UPT ;  /* 0x000000ff3000728c */ /* 0x000fd2000bf05270 */
[----:B------:R-:W-:Y:S05]  /*4940*/  BRA.U !UP0, `(.L_x_85) ;  /* 0x0000000908e07547 */ /* 0x000fea000b800000 */
[----:B------:R-:W-:-:S04]  /*4950*/  UIADD3 UR4, UPT, UPT, UR48, -0x1, URZ ;  /* 0xffffffff30047890 */ /* 0x000fc8000fffe0ff */
[----:B------:R-:W-:-:S09]  /*4960*/  UISETP.GE.U32.AND UP0, UPT, UR4, 0x7, UPT ;  /* 0x000000070400788c */ /* 0x000fd2000bf06070 */
[----:B------:R-:W-:Y:S05]  /*4970*/  BRA.U !UP0, `(.L_x_105) ;  /* 0x0000000508547547 */ /* 0x000fea000b800000 */
[----:B------:R-:W0:Y:S01]  /*4980*/  LDC.64 R16, c[0x0][0x3a8] ;  /* 0x0000ea00ff107b82 */ /* 0x000e220000000a00 */
[----:B------:R-:W-:Y:S01]  /*4990*/  MOV R8, 0x0 ;  /* 0x0000000000087802 */ /* 0x000fe20000000f00 */
[----:B------:R-:W1:Y:S01]  /*49a0*/  LDCU.64 UR4, c[0x4][0x18] ;  /* 0x01000300ff0477ac */ /* 0x000e620008000a00 */
        /* <DEDUP_REMOVED lines=10> */
.L_x_106:
[----:B------:R-:W2:Y:S01]  /*4a50*/  LDG.E R0, desc[UR36][R16.64+0x4] ;  /* 0x0000042410007981 */ /* 0x000ea2000c1e1900 */
[----:B------:R-:W-:Y:S01]  /*4a60*/  MOV R18, 0x0 ;  /* 0x0000000000127802 */ /* 0x000fe20000000f00 */
[----:B------:R-:W0:Y:S01]  /*4a70*/  LDCU.64 UR4, c[0x4][0x18] ;  /* 0x01000300ff0477ac */ /* 0x000e220008000a00 */
[----:B------:R-:W-:Y:S02]  /*4a80*/  IMAD.U32 R6, RZ, RZ, UR38 ;  /* 0x00000026ff067e24 */ /* 0x000fe4000f8e00ff */
[----:B------:R1:W3:Y:S01]  /*4a90*/  LDC.64 R8, c[0x4][R18] ;  /* 0x0100000012087b82 */ /* 0x0002e20000000a00 */
[----:B------:R-:W-:Y:S01]  /*4aa0*/  IMAD.U32 R7, RZ, RZ, UR40 ;  /* 0x00000028ff077e24 */ /* 0x000fe2000f8e00ff */
[----:B0-----:R-:W-:Y:S01]  /*4ab0*/  MOV R4, UR4 ;  /* 0x0000000400047c02 */ /* 0x001fe20008000f00 */
[----:B------:R-:W-:Y:S01]  /*4ac0*/  IMAD.U32 R5, RZ, RZ, UR5 ;  /* 0x00000005ff057e24 */ /* 0x000fe2000f8e00ff */
[----:B--23--:R1:W-:Y:S06]  /*4ad0*/  STL [R1], R0 ;  /* 0x0000000001007387 */ /* 0x00c3ec0000100800 */
[----:B------:R-:W-:-:S07]  /*4ae0*/  LEPC R20, `(.L_x_107) ;  /* 0x000000001014794e */ /* 0x000fce0000000000 */
[----:B-1----:R-:W-:Y:S05]  /*4af0*/  CALL.ABS.NOINC R8 ;  /* 0x0000000008007343 */ /* 0x002fea0003c00000 */
.L_x_107:
[----:B------:R-:W2:Y:S01]  /*4b00*/  LDG.E R0, desc[UR36][R16.64+0x8] ;  /* 0x0000082410007981 */ /* 0x000ea2000c1e1900 */
[----:B------:R0:W1:Y:S01]  /*4b10*/  LDC.64 R8, c[0x4][R18] ;  /* 0x0100000012087b82 */ /* 0x0000620000000a00 */
[----:B------:R-:W3:Y:S01]  /*4b20*/  LDCU.64 UR4, c[0x4][0x18] ;  /* 0x01000300ff0477ac */ /* 0x000ee20008000a00 */
[----:B------:R-:W-:Y:S02]  /*4b30*/  IMAD.U32 R6, RZ, RZ, UR38 ;  /* 0x00000026ff067e24 */ /* 0x000fe4000f8e00ff */
[----:B------:R-:W-:Y:S01]  /*4b40*/  IMAD.U32 R7, RZ, RZ, UR40 ;  /* 0x00000028ff077e24 */ /* 0x000fe2000f8e00ff */
[----:B---3--:R-:W-:Y:S01]  /*4b50*/  MOV R4, UR4 ;  /* 0x0000000400047c02 */ /* 0x008fe20008000f00 */
[----:B------:R-:W-:Y:S01]  /*4b60*/  IMAD.U32 R5, RZ, RZ, UR5 ;  /* 0x00000005ff057e24 */ /* 0x000fe2000f8e00ff */
[----:B-12---:R0:W-:Y:S06]  /*4b70*/  STL [R1], R0 ;  /* 0x0000000001007387 */ /* 0x0061ec0000100800 */
[----:B------:R-:W-:-:S07]  /*4b80*/  LEPC R20, `(.L_x_108) ;  /* 0x000000001014794e */ /* 0x000fce0000000000 */
[----:B0-----:R-:W-:Y:S05]  /*4b90*/  CALL.ABS.NOINC R8 ;  /* 0x0000000008007343 */ /* 0x001fea0003c00000 */
.L_x_108:
        /* <DEDUP_REMOVED lines=10> */
.L_x_109:
        /* <DEDUP_REMOVED lines=10> */
.L_x_110:
        /* <DEDUP_REMOVED lines=10> */
.L_x_111:
        /* <DEDUP_REMOVED lines=10> */
.L_x_112:
        /* <DEDUP_REMOVED lines=10> */
.L_x_113:
[----:B------:R-:W-:-:S07]  /*4ec0*/  IADD3 R2, PT, PT, R2, 0x8, RZ ;  /* 0x0000000802027810 */ /* 0x000fce0007ffe0ff */
.L_x_105:
        /* <DEDUP_REMOVED lines=11> */
[----:B-1----:R-:W-:Y:S01]  /*4f80*/  IMAD.U32 R4, RZ, RZ, UR4 ;  /* 0x00000004ff047e24 */ /* 0x002fe2000f8e00ff */
[----:B------:R-:W-:Y:S01]  /*4f90*/  MOV R7, UR40 ;  /* 0x0000002800077c02 */ /* 0x000fe20008000f00 */
[----:B------:R-:W-:Y:S02]  /*4fa0*/  IMAD.U32 R5, RZ, RZ, UR5 ;  /* 0x00000005ff057e24 */ /* 0x000fe4000f8e00ff */
[----:B------:R-:W-:Y:S01]  /*4fb0*/  IMAD.U32 R6, RZ, RZ, UR38 ;  /* 0x00000026ff067e24 */ /* 0x000fe2000f8e00ff */
[----:B0-2---:R1:W-:Y:S06]  /*4fc0*/  STL [R1], R0 ;  /* 0x0000000001007387 */ /* 0x0053ec0000100800 */
[----:B------:R-:W-:-:S07]  /*4fd0*/  LEPC R20, `(.L_x_115) ;  /* 0x000000001014794e */ /* 0x000fce0000000000 */
[----:B-1----:R-:W-:Y:S05]  /*4fe0*/  CALL.ABS.NOINC R8 ;  /* 0x0000000008007343 */ /* 0x002fea0003c00000 */
.L_x_115:
[----:B------:R-:W2:Y:S01]  /*4ff0*/  LDG.E R0, desc[UR36][R16.64+0x4] ;  /* 0x0000042410007981 */ /* 0x000ea2000c1e1900 */
[----:B------:R-:W-:Y:S01]  /*5000*/  MOV R18, 0x0 ;  /* 0x0000000000127802 */ /* 0x000fe20000000f00 */
[----:B------:R-:W0:Y:S01]  /*5010*/  LDCU.64 UR4, c[0x4][0x18] ;  /* 0x01000300ff0477ac */ /* 0x000e220008000a00 */
[----:B------:R-:W-:Y:S01]  /*5020*/  IMAD.U32 R6, RZ, RZ, UR38 ;  /* 0x00000026ff067e24 */ /* 0x000fe2000f8e00ff */
[----:B------:R-:W-:Y:S01]  /*5030*/  MOV R7, UR40 ;  /* 0x0000002800077c02 */ /* 0x000fe20008000f00 */
[----:B------:R1:W3:Y:S01]  /*5040*/  LDC.64 R8, c[0x4][R18] ;  /* 0x0100000012087b82 */ /* 0x0002e20000000a00 */
[----:B0-----:R-:W-:Y:S02]  /*5050*/  IMAD.U32 R4, RZ, RZ, UR4 ;  /* 0x00000004ff047e24 */ /* 0x001fe4000f8e00ff */
[----:B------:R-:W-:Y:S01]  /*5060*/  IMAD.U32 R5, RZ, RZ, UR5 ;  /* 0x00000005ff057e24 */ /* 0x000fe2000f8e00ff */
[----:B--23--:R1:W-:Y:S06]  /*5070*/  STL [R1], R0 ;  /* 0x0000000001007387 */ /* 0x00c3ec0000100800 */
[----:B------:R-:W-:-:S07]  /*5080*/  LEPC R20, `(.L_x_116) ;  /* 0x000000001014794e */ /* 0x000fce0000000000 */
[----:B-1----:R-:W-:Y:S05]  /*5090*/  CALL.ABS.NOINC R8 ;  /* 0x0000000008007343 */ /* 0x002fea0003c00000 */
.L_x_116:
        /* <DEDUP_REMOVED lines=10> */
.L_x_117:
        /* <DEDUP_REMOVED lines=10> */
.L_x_118:
[----:B------:R-:W-:-:S07]  /*51e0*/  VIADD R2, R2, 0x4 ;  /* 0x0000000402027836 */ /* 0x000fce0000000000 */
.L_x_114:
[----:B------:R-:W-:-:S09]  /*51f0*/  UISETP.NE.AND UP0, UPT, UR51, URZ, UPT ;  /* 0x000000ff3300728c */ /* 0x000fd2000bf05270 */
[----:B------:R-:W-:Y:S05]  /*5200*/  BRA.U !UP0, `(.L_x_85) ;  /* 0x0000000108b07547 */ /* 0x000fea000b800000 */
[----:B------:R-:W0:Y:S01]  /*5210*/  LDC.64 R16, c[0x0][0x3a8] ;  /* 0x0000ea00ff107b82 */ /* 0x000e220000000a00 */
[----:B------:R-:W-:Y:S01]  /*5220*/  MOV R8, 0x0 ;  /* 0x0000000000087802 */ /* 0x000fe20000000f00 */
[----:B------:R-:W1:Y:S01]  /*5230*/  LDCU.64 UR4, c[0x4][0x18] ;  /* 0x01000300ff0477ac */ /* 0x000e620008000a00 */
[----:B0-----:R-:W-:-:S05]  /*5240*/  IMAD.WIDE.U32 R16, R2, 0x4, R16 ;  /* 0x0000000402107825 */ /* 0x001fca00078e0010 */
[----:B------:R-:W2:Y:S01]  /*5250*/  LDG.E R0, desc[UR36][R16.64] ;  /* 0x0000002410007981 */ /* 0x000ea2000c1e1900 */
[----:B------:R-:W0:Y:S01]  /*5260*/  LDC.64 R8, c[0x4][R8] ;  /* 0x0100000008087b82 */ /* 0x000e220000000a00 */
[----:B------:R-:W-:Y:S01]  /*5270*/  IMAD.U32 R2, RZ, RZ, UR51 ;  /* 0x00000033ff027e24 */ /* 0x000fe2000f8e00ff */
[----:B-1----:R-:W-:Y:S01]  /*5280*/  MOV R5, UR5 ;  /* 0x0000000500057c02 */ /* 0x002fe20008000f00 */
[----:B------:R-:W-:Y:S02]  /*5290*/  IMAD.U32 R4, RZ, RZ, UR4 ;  /* 0x00000004ff047e24 */ /* 0x000fe4000f8e00ff */
[----:B------:R-:W-:Y:S01]  /*52a0*/  IMAD.U32 R6, RZ, RZ, UR38 ;  /* 0x00000026ff067e24 */ /* 0x000fe2000f8e00ff */
[----:B------:R-:W-:Y:S01]  /*52b0*/  ISETP.NE.AND P0, PT, R2, 0x1, PT ;  /* 0x000000010200780c */ /* 0x000fe20003f05270 */
[----:B------:R-:W-:Y:S01]  /*52c0*/  IMAD.U32 R7, RZ, RZ, UR40 ;  /* 0x00000028ff077e24 */ /* 0x000fe2000f8e00ff */
[----:B--2---:R1:W-:Y:S02]  /*52d0*/  STL [R1], R0 ;  /* 0x0000000001007387 */ /* 0x0043e40000100800 */
[----:B01----:R-:W-:-:S09]  /*52e0*/  P2R R0, PR, RZ, 0x1 ;  /* 0x00000001ff007803 */ /* 0x003fd20000000000 */
[----:B------:R-:W-:-:S07]  /*52f0*/  LEPC R20, `(.L_x_119) ;  /* 0x000000001014794e */ /* 0x000fce0000000000 */
[----:B------:R-:W-:Y:S05]  /*5300*/  CALL.ABS.NOINC R8 ;  /* 0x0000000008007343 */ /* 0x000fea0003c00000 */
.L_x_119:
[----:B------:R-:W-:-:S13]  /*5310*/  ISETP.NE.AND P6, PT, R2, 0x1, PT ;  /* 0x000000010200780c */ /* 0x000fda0003fc5270 */
[----:B------:R-:W-:Y:S05]  /*5320*/  @!P6 BRA `(.L_x_85) ;  /* 0x000000000068e947 */ /* 0x000fea0003800000 */
[----:B------:R-:W2:Y:S01]  /*5330*/  LDG.E R0, desc[UR36][R16.64+0x4] ;  /* 0x0000042410007981 */ /* 0x000ea2000c1e1900 */
[----:B------:R-:W-:Y:S01]  /*5340*/  MOV R2, 0x0 ;  /* 0x0000000000027802 */ /* 0x000fe20000000f00 */
[----:B------:R-:W0:Y:S01]  /*5350*/  LDCU.64 UR4, c[0x4][0x18] ;  /* 0x01000300ff0477ac */ /* 0x000e220008000a00 */
[----:B------:R-:W-:Y:S02]  /*5360*/  IMAD.U32 R18, RZ, RZ, UR51 ;  /* 0x00000033ff127e24 */ /* 0x000fe4000f8e00ff */
[----:B------:R1:W3:Y:S01]  /*5370*/  LDC.64 R8, c[0x4][R2] ;  /* 0x0100000002087b82 */ /* 0x0002e20000000a00 */
[----:B------:R-:W-:Y:S02]  /*5380*/  IMAD.U32 R6, RZ, RZ, UR38 ;  /* 0x00000026ff067e24 */ /* 0x000fe4000f8e00ff */
[----:B------:R-:W-:Y:S01]  /*5390*/  ISETP.NE.AND P0, PT, R18, 0x2, PT ;  /* 0x000000021200780c */ /* 0x000fe20003f05270 */
[----:B------:R-:W-:Y:S01]  /*53a0*/  IMAD.U32 R7, RZ, RZ, UR40 ;  /* 0x00000028ff077e24 */ /* 0x000fe2000f8e00ff */
[----:B0-----:R-:W-:Y:S01]  /*53b0*/  MOV R4, UR4 ;  /* 0x0000000400047c02 */ /* 0x001fe20008000f00 */
[----:B------:R-:W-:Y:S01]  /*53c0*/  IMAD.U32 R5, RZ, RZ, UR5 ;  /* 0x00000005ff057e24 */ /* 0x000fe2000f8e00ff */
[----:B--2---:R0:W-:Y:S02]  /*53d0*/  STL [R1], R0 ;  /* 0x0000000001007387 */ /* 0x0041e40000100800 */
[----:B01-3--:R-:W-:-:S07]  /*53e0*/  P2R R0, PR, RZ, 0x1 ;  /* 0x00000001ff007803 */ /* 0x00bfce0000000000 */
[----:B------:R-:W-:-:S07]  /*53f0*/  LEPC R20, `(.L_x_120) ;  /* 0x000000001014794e */ /* 0x000fce0000000000 */
[----:B------:R-:W-:Y:S05]  /*5400*/  CALL.ABS.NOINC R8 ;  /* 0x0000000008007343 */ /* 0x000fea0003c00000 */
.L_x_120:
[----:B------:R-:W-:-:S13]  /*5410*/  ISETP.NE.AND P6, PT, R18, 0x2, PT ;  /* 0x000000021200780c */ /* 0x000fda0003fc5270 */
[----:B------:R-:W-:Y:S05]  /*5420*/  @!P6 BRA `(.L_x_85) ;  /* 0x000000000028e947 */ /* 0x000fea0003800000 */
[----:B------:R-:W2:Y:S01]  /*5430*/  LDG.E R16, desc[UR36][R16.64+0x8] ;  /* 0x0000082410107981 */ /* 0x000ea2000c1e1900 */
[----:B------:R-:W0:Y:S01]  /*5440*/  LDC.64 R2, c[0x4][R2] ;  /* 0x0100000002027b82 */ /* 0x000e220000000a00 */
[----:B------:R-:W1:Y:S01]  /*5450*/  LDCU.64 UR4, c[0x4][0x18] ;  /* 0x01000300ff0477ac */ /* 0x000e620008000a00 */
[----:B------:R-:W-:Y:S02]  /*5460*/  IMAD.U32 R6, RZ, RZ, UR38 ;  /* 0x00000026ff067e24 */ /* 0x000fe4000f8e00ff */
[----:B------:R-:W-:Y:S01]  /*5470*/  IMAD.U32 R7, RZ, RZ, UR40 ;  /* 0x00000028ff077e24 */ /* 0x000fe2000f8e00ff */
[----:B-1----:R-:W-:Y:S01]  /*5480*/  MOV R4, UR4 ;  /* 0x0000000400047c02 */ /* 0x002fe20008000f00 */
[----:B------:R-:W-:Y:S01]  /*5490*/  IMAD.U32 R5, RZ, RZ, UR5 ;  /* 0x00000005ff057e24 */ /* 0x000fe2000f8e00ff */
[----:B0-2---:R1:W-:Y:S06]  /*54a0*/  STL [R1], R16 ;  /* 0x0000001001007387 */ /* 0x0053ec0000100800 */
[----:B------:R-:W-:-:S07]  /*54b0*/  LEPC R20, `(.L_x_85) ;  /* 0x000000001014794e */ /* 0x000fce0000000000 */
[----:B-1----:R-:W-:Y:S05]  /*54c0*/  CALL.ABS.NOINC R2 ;  /* 0x0000000002007343 */ /* 0x002fea0003c00000 */
.L_x_85:
[----:B------:R-:W-:Y:S01]  /*54d0*/  MOV R0, 0x0 ;  /* 0x0000000000007802 */ /* 0x000fe20000000f00 */
[----:B------:R-:W0:Y:S01]  /*54e0*/  LDCU.64 UR4, c[0x4][0x20] ;  /* 0x01000400ff0477ac */ /* 0x000e220008000a00 */
[----:B------:R-:W-:Y:S02]  /*54f0*/  CS2R R6, SRZ ;  /* 0x0000000000067805 */ /* 0x000fe4000001ff00 */
[----:B------:R1:W2:Y:S01]  /*5500*/  LDC.64 R2, c[0x4][R0] ;  /* 0x0100000000027b82 */ /* 0x0002a20000000a00 */
[----:B0-----:R-:W-:Y:S01]  /*5510*/  MOV R4, UR4 ;  /* 0x0000000400047c02 */ /* 0x001fe20008000f00 */
[----:B-1----:R-:W-:-:S07]  /*5520*/  IMAD.U32 R5, RZ, RZ, UR5 ;  /* 0x00000005ff057e24 */ /* 0x002fce000f8e00ff */
[----:B------:R-:W-:-:S07]  /*5530*/  LEPC R20, `(.L_x_83) ;  /* 0x000000001014794e */ /* 0x000fce0000000000 */
[----:B--2---:R-:W-:Y:S05]  /*5540*/  CALL.ABS.NOINC R2 ;  /* 0x0000000002007343 */ /* 0x004fea0003c00000 */
.L_x_83:
[----:B------:R-:W1:Y:S02]  /*5550*/  LDCU UR4, c[0x0][0x3a4] ;  /* 0x00007480ff0477ac */ /* 0x000e640008000800 */
[----:B-1----:R-:W-:Y:S01]  /*5560*/  ISETP.GE.AND P0, PT, R24, UR4, PT ;  /* 0x0000000418007c0c */ /* 0x002fe2000bf06270 */
[----:B------:R-:W-:Y:S05]  /*5570*/  WARPSYNC.ALL ;  /* 0x0000000000007948 */ /* 0x000fea0003800000 */
[----:B------:R-:W-:Y:S01]  /*5580*/  BSSY.RECONVERGENT B0, `(.L_x_121) ;  /* 0x0000073000007945 */ /* 0x000fe20003800200 */
[----:B------:R-:W-:Y:S06]  /*5590*/  BAR.SYNC.DEFER_BLOCKING 0x0 ;  /* 0x0000000000007b1d */ /* 0x000fec0000010000 */
[----:B------:R-:W-:Y:S05]  /*55a0*/  @P0 BRA `(.L_x_122) ;  /* 0x0000000400c00947 */ /* 0x000fea0003800000 */
[----:B------:R-:W-:Y:S01]  /*55b0*/  UISETP.GE.U32.AND UP0, UPT, UR49, 0x3, UPT ;  /* 0x000000033100788c */ /* 0x000fe2000bf06070 */
[----:B0-2-4-:R-:W-:-:S08]  /*55c0*/  IMAD.MOV.U32 R7, RZ, RZ, RZ ;  /* 0x000000ffff077224 */ /* 0x015fd000078e00ff */
[----:B------:R-:W-:Y:S05]  /*55d0*/  BRA.U !UP0, `(.L_x_123) ;  /* 0x0000000108ec7547 */ /* 0x000fea000b800000 */
[----:B------:R-:W0:Y:S01]  /*55e0*/  LDC.64 R2, c[0x0][0x3a8] ;  /* 0x0000ea00ff027b82 */ /* 0x000e220000000a00 */
[----:B------:R-:W-:-:S07]  /*55f0*/  IMAD.MOV.U32 R9, RZ, RZ, RZ ;  /* 0x000000ffff097224 */ /* 0x000fce00078e00ff */
[----:B---3-5:R-:W1:Y:S02]  /*5600*/  LDC.64 R4, c[0x0][0x390] ;  /* 0x0000e400ff047b82 */ /* 0x028e640000000a00 */
.L_x_132:
[CC--:B------:R-:W-:Y:S01]  /*5610*/  ISETP.NE.AND P2, PT, R9.reuse, R24.reuse, PT ;  /* 0x000000180900720c */ /* 0x0c0fe20003f45270 */
[C---:B------:R-:W-:Y:S01]  /*5620*/  VIADD R17, R9.reuse, 0x2 ;  /* 0x0000000209117836 */ /* 0x040fe20000000000 */
[C---:B------:R-:W-:Y:S01]  /*5630*/  IADD3 R15, PT, PT, R9.reuse, 0x1, RZ ;  /* 0x00000001090f7810 */ /* 0x040fe20007ffe0ff */
[----:B------:R-:W-:Y:S01]  /*5640*/  BSSY.RECONVERGENT B1, `(.L_x_124) ;  /* 0x000000e000017945 */ /* 0x000fe20003800200 */
[----:B------:R-:W-:Y:S02]  /*5650*/  VIADD R11, R9, 0x3 ;  /* 0x00000003090b7836 */ /* 0x000fe40000000000 */
[-C--:B------:R-:W-:Y:S01]  /*5660*/  ISETP.NE.AND P1, PT, R15, R24.reuse, PT ;  /* 0x000000180f00720c */ /* 0x080fe20003f25270 */
[----:B0-----:R-:W-:Y:S01]  /*5670*/  IMAD.WIDE.U32 R6, R9, 0x4, R2 ;  /* 0x0000000409067825 */ /* 0x001fe200078e0002 */
[----:B------:R-:W-:-:S05]  /*5680*/  ISETP.NE.AND P0, PT, R17, R24, PT ;  /* 0x000000181100720c */ /* 0x000fca0003f05270 */
[----:B--234-:R-:W-:Y:S08]  /*5690*/  @!P2 BRA `(.L_x_125) ;  /* 0x000000000020a947 */ /* 0x01cff00003800000 */
[----:B------:R-:W-:-:S04]  /*56a0*/  IMAD R13, R9, UR41, R24 ;  /* 0x00000029090d7c24 */ /* 0x000fc8000f8e0218 */
[----:B-1----:R-:W-:-:S06]  /*56b0*/  IMAD.WIDE R12, R13, 0x4, R4 ;  /* 0x000000040d0c7825 */ /* 0x002fcc00078e0204 */
[----:B------:R-:W2:Y:S02]  /*56c0*/  LDG.E R12, desc[UR36][R12.64] ;  /* 0x000000240c0c7981 */ /* 0x000ea4000c1e1900 */
[----:B--2---:R-:W-:-:S13]  /*56d0*/  ISETP.GE.AND P2, PT, R12, 0x1, PT ;  /* 0x000000010c00780c */ /* 0x004fda0003f46270 */
[----:B------:R-:W-:Y:S05]  /*56e0*/  @!P2 BRA `(.L_x_125) ;  /* 0x00000000000ca947 */ /* 0x000fea0003800000 */
[----:B------:R-:W2:Y:S02]  /*56f0*/  LDG.E R0, desc[UR36][R6.64] ;  /* 0x0000002406007981 */ /* 0x000ea4000c1e1900 */
[----:B--2---:R-:W-:-:S13]  /*5700*/  ISETP.NE.AND P2, PT, R0, RZ, PT ;  /* 0x000000ff0000720c */ /* 0x004fda0003f45270 */
[----:B------:R0:W-:Y:S02]  /*5710*/  @P2 STG.E desc[UR36][R30.64], RZ ;  /* 0x000000ff1e002986 */ /* 0x0001e4000c101924 */
.L_x_125:
[----:B------:R-:W-:Y:S05]  /*5720*/  BSYNC.RECONVERGENT B1 ;  /* 0x0000000000017941 */ /* 0x000fea0003800200 */
.L_x_124:
[----:B------:R-:W-:Y:S01]  /*5730*/  BSSY.RECONVERGENT B1, `(.L_x_126) ;  /* 0x000000b000017945 */ /* 0x000fe20003800200 */
[----:B------:R-:W-:-:S03]  /*5740*/  ISETP.NE.AND P2, PT, R11, R24, PT ;  /* 0x000000180b00720c */ /* 0x000fc60003f45270 */
[----:B------:R-:W-:Y:S10]  /*5750*/  @!P1 BRA `(.L_x_127) ;  /* 0x0000000000209947 */ /* 0x000ff40003800000 */
        /* <DEDUP_REMOVED lines=8> */
.L_x_127:
[----:B------:R-:W-:Y:S05]  /*57e0*/  BSYNC.RECONVERGENT B1 ;  /* 0x0000000000017941 */ /* 0x000fea0003800200 */
.L_x_126:
[----:B------:R-:W-:Y:S04]  /*57f0*/  BSSY.RECONVERGENT B1, `(.L_x_128) ;  /* 0x000000a000017945 */ /* 0x000fe80003800200 */
[----:B------:R-:W-:Y:S05]  /*5800*/  @!P0 BRA `(.L_x_129) ;  /* 0x0000000000208947 */ /* 0x000fea0003800000 */
[----:B------:R-:W-:-:S04]  /*5810*/  IMAD R13, R17, UR41, R24 ;  /* 0x00000029110d7c24 */ /* 0x000fc8000f8e0218 */
[----:B-1----:R-:W-:-:S06]  /*5820*/  IMAD.WIDE R12, R13, 0x4, R4 ;  /* 0x000000040d0c7825 */ /* 0x002fcc00078e0204 */
[----:B------:R-:W3:Y:S02]  /*5830*/  LDG.E R12, desc[UR36][R12.64] ;  /* 0x000000240c0c7981 */ /* 0x000ee4000c1e1900 */
[----:B---3--:R-:W-:-:S13]  /*5840*/  ISETP.GE.AND P0, PT, R12, 0x1, PT ;  /* 0x000000010c00780c */ /* 0x008fda0003f06270 */
[----:B------:R-:W-:Y:S05]  /*5850*/  @!P0 BRA `(.L_x_129) ;  /* 0x00000000000c8947 */ /* 0x000fea0003800000 */
[----:B------:R-:W3:Y:S02]  /*5860*/  LDG.E R0, desc[UR36][R6.64+0x8] ;  /* 0x0000082406007981 */ /* 0x000ee4000c1e1900 */
[----:B---3--:R-:W-:-:S13]  /*5870*/  ISETP.NE.AND P0, PT, R0, RZ, PT ;  /* 0x000000ff0000720c */ /* 0x008fda0003f05270 */
[----:B------:R3:W-:Y:S02]  /*5880*/  @P0 STG.E desc[UR36][R30.64], RZ ;  /* 0x000000ff1e000986 */ /* 0x0007e4000c101924 */
.L_x_129:
[----:B------:R-:W-:Y:S05]  /*5890*/  BSYNC.RECONVERGENT B1 ;  /* 0x0000000000017941 */ /* 0x000fea0003800200 */
.L_x_128:
[----:B------:R-:W-:Y:S04]  /*58a0*/  BSSY.RECONVERGENT B1, `(.L_x_130) ;  /* 0x000000a000017945 */ /* 0x000fe80003800200 */
[----:B------:R-:W-:Y:S05]  /*58b0*/  @!P2 BRA `(.L_x_131) ;  /* 0x000000000020a947 */ /* 0x000fea0003800000 */
[----:B------:R-:W-:-:S04]  /*58c0*/  IMAD R11, R11, UR41, R24 ;  /* 0x000000290b0b7c24 */ /* 0x000fc8000f8e0218 */
[----:B-1----:R-:W-:-:S06]  /*58d0*/  IMAD.WIDE R10, R11, 0x4, R4 ;  /* 0x000000040b0a7825 */ /* 0x002fcc00078e0204 */
[----:B------:R-:W4:Y:S02]  /*58e0*/  LDG.E R10, desc[UR36][R10.64] ;  /* 0x000000240a0a7981 */ /* 0x000f24000c1e1900 */
[----:B----4-:R-:W-:-:S13]  /*58f0*/  ISETP.GE.AND P0, PT, R10, 0x1, PT ;  /* 0x000000010a00780c */ /* 0x010fda0003f06270 */
[----:B------:R-:W-:Y:S05]  /*5900*/  @!P0 BRA `(.L_x_131) ;  /* 0x00000000000c8947 */ /* 0x000fea0003800000 */
[----:B------:R-:W4:Y:S02]  /*5910*/  LDG.E R6, desc[UR36][R6.64+0xc] ;  /* 0x00000c2406067981 */ /* 0x000f24000c1e1900 */
[----:B----4-:R-:W-:-:S13]  /*5920*/  ISETP.NE.AND P0, PT, R6, RZ, PT ;  /* 0x000000ff0600720c */ /* 0x010fda0003f05270 */
[----:B------:R4:W-:Y:S02]  /*5930*/  @P0 STG.E desc[UR36][R30.64], RZ ;  /* 0x000000ff1e000986 */ /* 0x0009e4000c101924 */
.L_x_131:
[----:B------:R-:W-:Y:S05]  /*5940*/  BSYNC.RECONVERGENT B1 ;  /* 0x0000000000017941 */ /* 0x000fea0003800200 */
.L_x_130:
[----:B------:R-:W-:-:S05]  /*5950*/  VIADD R9, R9, 0x4 ;  /* 0x0000000409097836 */ /* 0x000fca0000000000 */
[----:B------:R-:W-:-:S13]  /*5960*/  ISETP.NE.AND P0, PT, R9, UR39, PT ;  /* 0x0000002709007c0c */ /* 0x000fda000bf05270 */
[----:B------:R-:W-:Y:S05]  /*5970*/  @P0 BRA `(.L_x_132) ;  /* 0xfffffffc00240947 */ /* 0x000fea000383ffff */
[----:B------:R-:W-:-:S07]  /*5980*/  MOV R7, UR39 ;  /* 0x0000002700077c02 */ /* 0x000fce0008000f00 */
.L_x_123:
[----:B------:R-:W-:-:S09]  /*5990*/  UISETP.NE.AND UP0, UPT, UR51, URZ, UPT ;  /* 0x000000ff3300728c */ /* 0x000fd2000bf05270 */
[----:B------:R-:W-:Y:S05]  /*59a0*/  BRA.U !UP0, `(.L_x_122) ;  /* 0x0000000108c07547 */ /* 0x000fea000b800000 */
[----:B------:R-:W0:Y:S01]  /*59b0*/  LDC.64 R2, c[0x0][0x3a8] ;  /* 0x0000ea00ff027b82 */ /* 0x000e220000000a00 */
[C---:B------:R-:W-:Y:S01]  /*59c0*/  ISETP.NE.AND P0, PT, R7.reuse, R24, PT ;  /* 0x000000180700720c */ /* 0x040fe20003f05270 */
[----:B------:R-:W-:Y:S01]  /*59d0*/  BSSY.RECONVERGENT B1, `(.L_x_133) ;  /* 0x000000d000017945 */ /* 0x000fe20003800200 */
[----:B0-----:R-:W-:-:S11]  /*59e0*/  IMAD.WIDE.U32 R2, R7, 0x4, R2 ;  /* 0x0000000407027825 */ /* 0x001fd600078e0002 */
[----:B------:R-:W-:Y:S05]  /*59f0*/  @!P0 BRA `(.L_x_134) ;  /* 0x0000000000288947 */ /* 0x000fea0003800000 */
[----:B-1-3-5:R-:W0:Y:S01]  /*5a00*/  LDC.64 R4, c[0x0][0x390] ;  /* 0x0000e400ff047b82 */ /* 0x02ae220000000a00 */
[----:B------:R-:W1:Y:S02]  /*5a10*/  LDCU UR4, c[0x0][0x3a4] ;  /* 0x00007480ff0477ac */ /* 0x000e640008000800 */
[----:B-1----:R-:W-:-:S04]  /*5a20*/  IMAD R9, R7, UR4, R24 ;  /* 0x0000000407097c24 */ /* 0x002fc8000f8e0218 */
[----:B0-----:R-:W-:-:S06]  /*5a30*/  IMAD.WIDE R4, R9, 0x4, R4 ;  /* 0x0000000409047825 */ /* 0x001fcc00078e0204 */
[----:B------:R-:W3:Y:S02]  /*5a40*/  LDG.E R4, desc[UR36][R4.64] ;  /* 0x0000002404047981 */ /* 0x000ee4000c1e1900 */
[----:B---3--:R-:W-:-:S13]  /*5a50*/  ISETP.GE.AND P0, PT, R4, 0x1, PT ;  /* 0x000000010400780c */ /* 0x008fda0003f06270 */
[----:B------:R-:W-:Y:S05]  /*5a60*/  @!P0 BRA `(.L_x_134) ;  /* 0x00000000000c8947 */ /* 0x000fea0003800000 */
[----:B------:R-:W3:Y:S02]  /*5a70*/  LDG.E R0, desc[UR36][R2.64] ;  /* 0x0000002402007981 */ /* 0x000ee4000c1e1900 */
[----:B---3--:R-:W-:-:S13]  /*5a80*/  ISETP.NE.AND P0, PT, R0, RZ, PT ;  /* 0x000000ff0000720c */ /* 0x008fda0003f05270 */
[----:B------:R0:W-:Y:S02]  /*5a90*/  @P0 STG.E desc[UR36][R30.64], RZ ;  /* 0x000000ff1e000986 */ /* 0x0001e4000c101924 */
.L_x_134:
[----:B------:R-:W-:Y:S05]  /*5aa0*/  BSYNC.RECONVERGENT B1 ;  /* 0x0000000000017941 */ /* 0x000fea0003800200 */
.L_x_133:
[----:B------:R-:W-:-:S09]  /*5ab0*/  UISETP.NE.AND UP0, UPT, UR51, 0x1, UPT ;  /* 0x000000013300788c */ /* 0x000fd2000bf05270 */
[----:B------:R-:W-:Y:S05]  /*5ac0*/  BRA.U !UP0, `(.L_x_122) ;  /* 0x0000000108787547 */ /* 0x000fea000b800000 */
[C---:B------:R-:W-:Y:S01]  /*5ad0*/  VIADD R9, R7.reuse, 0x2 ;  /* 0x0000000207097836 */ /* 0x040fe20000000000 */
[----:B------:R-:W-:Y:S01]  /*5ae0*/  BSSY.RECONVERGENT B1, `(.L_x_135) ;  /* 0x0000011000017945 */ /* 0x000fe20003800200 */
[----:B------:R-:W-:Y:S02]  /*5af0*/  VIADD R7, R7, 0x1 ;  /* 0x0000000107077836 */ /* 0x000fe40000000000 */
[----:B------:R-:W-:Y:S01]  /*5b00*/  IMAD.U32 R0, RZ, RZ, UR51 ;  /* 0x00000033ff007e24 */ /* 0x000fe2000f8e00ff */
[-C--:B------:R-:W-:Y:S02]  /*5b10*/  ISETP.NE.AND P0, PT, R9, R24.reuse, PT ;  /* 0x000000180900720c */ /* 0x080fe40003f05270 */
[----:B------:R-:W-:Y:S02]  /*5b20*/  ISETP.NE.AND P1, PT, R7, R24, PT ;  /* 0x000000180700720c */ /* 0x000fe40003f25270 */
[----:B------:R-:W-:-:S11]  /*5b30*/  ISETP.EQ.OR P0, PT, R0, 0x2, !P0 ;  /* 0x000000020000780c */ /* 0x000fd60004702670 */
[----:B------:R-:W-:Y:S05]  /*5b40*/  @!P1 BRA `(.L_x_136) ;  /* 0x0000000000289947 */ /* 0x000fea0003800000 */
[----:B-1-3-5:R-:W1:Y:S01]  /*5b50*/  LDC.64 R4, c[0x0][0x390] ;  /* 0x0000e400ff047b82 */ /* 0x02ae620000000a00 */
[----:B------:R-:W3:Y:S02]  /*5b60*/  LDCU UR4, c[0x0][0x3a4] ;  /* 0x00007480ff0477ac */ /* 0x000ee40008000800 */
[----:B---3--:R-:W-:-:S04]  /*5b70*/  IMAD R7, R7, UR4, R24 ;  /* 0x0000000407077c24 */ /* 0x008fc8000f8e0218 */
[----:B-1----:R-:W-:-:S06]  /*5b80*/  IMAD.WIDE R4, R7, 0x4, R4 ;  /* 0x0000000407047825 */ /* 0x002fcc00078e0204 */
[----:B------:R-:W3:Y:S02]  /*5b90*/  LDG.E R4, desc[UR36][R4.64] ;  /* 0x0000002404047981 */ /* 0x000ee4000c1e1900 */
[----:B---3--:R-:W-:-:S13]  /*5ba0*/  ISETP.GE.AND P1, PT, R4, 0x1, PT ;  /* 0x000000010400780c */ /* 0x008fda0003f26270 */
[----:B------:R-:W-:Y:S05]  /*5bb0*/  @!P1 BRA `(.L_x_136) ;  /* 0x00000000000c9947 */ /* 0x000fea0003800000 */
[----:B------:R-:W3:Y:S02]  /*5bc0*/  LDG.E R0, desc[UR36][R2.64+0x4] ;  /* 0x0000042402007981 */ /* 0x000ee4000c1e1900 */
[----:B---3--:R-:W-:-:S13]  /*5bd0*/  ISETP.NE.AND P1, PT, R0, RZ, PT ;  /* 0x000000ff0000720c */ /* 0x008fda0003f25270 */
[----:B------:R1:W-:Y:S02]  /*5be0*/  @P1 STG.E desc[UR36][R30.64], RZ ;  /* 0x000000ff1e001986 */ /* 0x0003e4000c101924 */
.L_x_136:
[----:B------:R-:W-:Y:S05]  /*5bf0*/  BSYNC.RECONVERGENT B1 ;  /* 0x0000000000017941 */ /* 0x000fea0003800200 */
.L_x_135:
[----:B------:R-:W-:Y:S05]  /*5c00*/  @P0 BRA `(.L_x_122) ;  /* 0x0000000000280947 */ /* 0x000fea0003800000 */
        /* <DEDUP_REMOVED lines=10> */
.L_x_122:
[----:B0-----:R-:W-:Y:S05]  /*5cb0*/  BSYNC.RECONVERGENT B0 ;  /* 0x0000000000007941 */ /* 0x001fea0003800200 */
.L_x_121:
[----:B------:R-:W-:-:S13]  /*5cc0*/  ISETP.NE.AND P0, PT, R19, RZ, PT ;  /* 0x000000ff1300720c */ /* 0x000fda0003f05270 */
[----:B------:R-:W-:Y:S05]  /*5cd0*/  @!P0 BRA `(.L_x_137) ;  /* 0x0000001400fc8947 */ /* 0x000fea0003800000 */
[----:B------:R-:W0:Y:S01]  /*5ce0*/  LDC R16, c[0x0][0x3a4] ;  /* 0x0000e900ff107b82 */ /* 0x000e220000000800 */
[----:B------:R-:W-:Y:S01]  /*5cf0*/  MOV R2, 0x0 ;  /* 0x0000000000027802 */ /* 0x000fe20000000f00 */
[----:B------:R-:W1:Y:S01]  /*5d00*/  LDCU.64 UR4, c[0x4][0x30] ;  /* 0x01000600ff0477ac */ /* 0x000e620008000a00 */
[----:B--2-4-:R-:W-:-:S05]  /*5d10*/  CS2R R6, SRZ ;  /* 0x0000000000067805 */ /* 0x014fca000001ff00 */
[----:B------:R-:W2:Y:S01]  /*5d20*/  LDC.64 R2, c[0x4][R2] ;  /* 0x0100000002027b82 */ /* 0x000ea20000000a00 */
[----:B-1----:R-:W-:Y:S01]  /*5d30*/  MOV R4, UR4 ;  /* 0x0000000400047c02 */ /* 0x002fe20008000f00 */
[----:B---3-5:R-:W-:Y:S01]  /*5d40*/  IMAD.U32 R5, RZ, RZ, UR5 ;  /* 0x00000005ff057e24 */ /* 0x028fe2000f8e00ff */
[----:B0-----:R-:W-:-:S04]  /*5d50*/  ISETP.GE.AND P0, PT, R16, 0x1, PT ;  /* 0x000000011000780c */ /* 0x001fc80003f06270 */
[----:B------:R-:W-:-:S09]  /*5d60*/  P2R R0, PR, RZ, 0x1 ;  /* 0x00000001ff007803 */ /* 0x000fd20000000000 */
[----:B------:R-:W-:-:S07]  /*5d70*/  LEPC R20, `(.L_x_138) ;  /* 0x000000001014794e */ /* 0x000fce0000000000 */
[----:B--2---:R-:W-:Y:S05]  /*5d80*/  CALL.ABS.NOINC R2 ;  /* 0x0000000002007343 */ /* 0x004fea0003c00000 */
.L_x_138:
[----:B------:R-:W-:-:S13]  /*5d90*/  ISETP.GE.AND P6, PT, R16, 0x1, PT ;  /* 0x000000011000780c */ /* 0x000fda0003fc6270 */
[----:B------:R-:W-:Y:S05]  /*5da0*/  @!P6 BRA `(.L_x_139) ;  /* 0x0000001400a8e947 */ /* 0x000fea0003800000 */
[----:B------:R-:W-:Y:S01]  /*5db0*/  UISETP.GE.U32.AND UP0, UPT, UR49, 0xf, UPT ;  /* 0x0000000f3100788c */ /* 0x000fe2000bf06070 */
[----:B------:R-:W-:-:S08]  /*5dc0*/  IMAD.MOV.U32 R2, RZ, RZ, RZ ;  /* 0x000000ffff027224 */ /* 0x000fd000078e00ff */
[----:B------:R-:W-:Y:S05]  /*5dd0*/  BRA.U !UP0, `(.L_x_140) ;  /* 0x0000000908b47547 */ /* 0x000fea000b800000 */
[----:B------:R-:W-:Y:S01]  /*5de0*/  BSSY.RECONVERGENT B6, `(.L_x_141) ;  /* 0x00000ab000067945 */ /* 0x000fe20003800200 */
[----:B------:R-:W-:-:S07]  /*5df0*/  IMAD.MOV.U32 R2, RZ, RZ, RZ ;  /* 0x000000ffff027224 */ /* 0x000fce00078e00ff */
.L_x_158:
[----:B------:R-:W0:Y:S01]  /*5e00*/  LDC.64 R28, c[0x0][0x3a8] ;  /* 0x0000ea00ff1c7b82 */ /* 0x000e220000000a00 */
[----:B------:R-:W-:Y:S01]  /*5e10*/  MOV R8, 0x0 ;  /* 0x0000000000087802 */ /* 0x000fe20000000f00 */
[----:B------:R-:W1:Y:S01]  /*5e20*/  LDCU.64 UR4, c[0x4][0x18] ;  /* 0x01000300ff0477ac */ /* 0x000e620008000a00 */
[----:B0-----:R-:W-:-:S05]  /*5e30*/  IMAD.WIDE.U32 R28, R2, 0x4, R28 ;  /* 0x00000004021c7825 */ /* 0x001fca00078e001c */
[----:B------:R-:W2:Y:S01]  /*5e40*/  LDG.E R0, desc[UR36][R28.64] ;  /* 0x000000241c007981 */ /* 0x000ea2000c1e1900 */
[----:B------:R-:W0:Y:S01]  /*5e50*/  LDC.64 R8, c[0x4][R8] ;  /* 0x0100000008087b82 */ /* 0x000e220000000a00 */
[----:B------:R-:W-:Y:S01]  /*5e60*/  IADD3 R2, PT, PT, R2, 0x10, RZ ;  /* 0x0000001002027810 */ /* 0x000fe20007ffe0ff */
[----:B-1----:R-:W-:Y:S01]  /*5e70*/  IMAD.U32 R4, RZ, RZ, UR4 ;  /* 0x00000004ff047e24 */ /* 0x002fe2000f8e00ff */
[----:B------:R-:W-:Y:S01]  /*5e80*/  MOV R7, UR40 ;  /* 0x0000002800077c02 */ /* 0x000fe20008000f00 */
[----:B------:R-:W-:Y:S01]  /*5e90*/  IMAD.U32 R5, RZ, RZ, UR5 ;  /* 0x00000005ff057e24 */ /* 0x000fe2000f8e00ff */
[----:B------:R-:W-:Y:S01]  /*5ea0*/  ISETP.NE.AND P0, PT, R2, UR50, PT ;  /* 0x0000003202007c0c */ /* 0x000fe2000bf05270 */
[----:B------:R-:W-:-:S03]  /*5eb0*/  IMAD.U32 R6, RZ, RZ, UR38 ;  /* 0x00000026ff067e24 */ /* 0x000fc6000f8e00ff */
[----:B------:R-:W-:Y:S01]  /*5ec0*/  P2R R17, PR, RZ, 0x1 ;  /* 0x00000001ff117803 */ /* 0x000fe20000000000 */
[----:B0-2---:R1:W-:Y:S08]  /*5ed0*/  STL [R1], R0 ;  /* 0x0000000001007387 */ /* 0x0053f00000100800 */
[----:B------:R-:W-:-:S07]  /*5ee0*/  LEPC R20, `(.L_x_142) ;  /* 0x000000001014794e */ /* 0x000fce0000000000 */
[----:B-1----:R-:W-:Y:S05]  /*5ef0*/  CALL.ABS.NOINC R8 ;  /* 0x0000000008007343 */ /* 0x002fea0003c00000 */
.L_x_142:
        /* <DEDUP_REMOVED lines=11> */
.L_x_143:
        /* <DEDUP_REMOVED lines=10> */
.L_x_144:
        /* <DEDUP_REMOVED lines=10> */
.L_x_145:
        /* <DEDUP_REMOVED lines=10> */
.L_x_146:
        /* <DEDUP_REMOVED lines=10> */
.L_x_147:
        /* <DEDUP_REMOVED lines=10> */
.L_x_148:
        /* <DEDUP_REMOVED lines=10> */
.L_x_149:
        /* <DEDUP_REMOVED lines=10> */
.L_x_150:
        /* <DEDUP_REMOVED lines=10> */
.L_x_151:
        /* <DEDUP_REMOVED lines=10> */
.L_x_152:
        /* <DEDUP_REMOVED lines=10> */
.L_x_153:
        /* <DEDUP_REMOVED lines=10> */
.L_x_154:
        /* <DEDUP_REMOVED lines=10> */
.L_x_155:
        /* <DEDUP_REMOVED lines=10> */
.L_x_156:
        /* <DEDUP_REMOVED lines=10> */
.L_x_157:
[----:B------:R-:W-:-:S13]  /*6870*/  ISETP.NE.AND P6, PT, R17, RZ, PT ;  /* 0x000000ff1100720c */ /* 0x000fda0003fc5270 */
[----:B------:R-:W-:Y:S05]  /*6880*/  @P6 BRA `(.L_x_158) ;  /* 0xfffffff4005c6947 */ /* 0x000fea000383ffff */
[----:B------:R-:W-:Y:S05]  /*6890*/  BSYNC.RECONVERGENT B6 ;  /* 0x0000000000067941 */ /* 0x000fea0003800200 */
.L_x_141:
[----:B------:R-:W-:-:S07]  /*68a0*/  IMAD.U32 R2, RZ, RZ, UR50 ;  /* 0x00000032ff027e24 */ /* 0x000fce000f8e00ff */
.L_x_140:
        /* <DEDUP_REMOVED lines=18> */
.L_x_160:
[----:B------:R-:W2:Y:S01]  /*69d0*/  LDG.E R0, desc[UR36][R16.64+0x4] ;  /* 0x0000042410007981 */ /* 0x000ea2000c1e1900 */
[----:B------:R-:W-:Y:S01]  /*69e0*/  MOV R18, 0x0 ;  /* 0x0000000000127802 */ /* 0x000fe20000000f00 */
[----:B------:R-:W0:Y:S01]  /*69f0*/  LDCU.64 UR4, c[0x4][0x18] ;  /* 0x01000300ff0477ac */ /* 0x000e220008000a00 */
[----:B------:R-:W-:Y:S01]  /*6a00*/  MOV R6, UR38 ;  /* 0x0000002600067c02 */ /* 0x000fe20008000f00 */
[----:B------:R-:W-:Y:S01]  /*6a10*/  IMAD.U32 R7, RZ, RZ, UR40 ;  /* 0x00000028ff077e24 */ /* 0x000fe2000f8e00ff */
[----:B------:R1:W3:Y:S01]  /*6a20*/  LDC.64 R8, c[0x4][R18] ;  /* 0x0100000012087b82 */ /* 0x0002e20000000a00 */
[----:B0-----:R-:W-:Y:S02]  /*6a30*/  IMAD.U32 R4, RZ, RZ, UR4 ;  /* 0x00000004ff047e24 */ /* 0x001fe4000f8e00ff */
[----:B------:R-:W-:Y:S01]  /*6a40*/  IMAD.U32 R5, RZ, RZ, UR5 ;  /* 0x00000005ff057e24 */ /* 0x000fe2000f8e00ff */
[----:B--23--:R1:W-:Y:S06]  /*6a50*/  STL [R1], R0 ;  /* 0x0000000001007387 */ /* 0x00c3ec0000100800 */
[----:B------:R-:W-:-:S07]  /*6a60*/  LEPC R20, `(.L_x_161) ;  /* 0x000000001014794e */ /* 0x000fce0000000000 */
[----:B-1----:R-:W-:Y:S05]  /*6a70*/  CALL.ABS.NOINC R8 ;  /* 0x0000000008007343 */ /* 0x002fea0003c00000 */
.L_x_161:
        /* <DEDUP_REMOVED lines=10> */
.L_x_162:
        /* <DEDUP_REMOVED lines=10> */
.L_x_163:
        /* <DEDUP_REMOVED lines=10> */
.L_x_164:
        /* <DEDUP_REMOVED lines=10> */
.L_x_165:
        /* <DEDUP_REMOVED lines=10> */
.L_x_166:
        /* <DEDUP_REMOVED lines=10> */
.L_x_167:
[----:B------:R-:W-:-:S07]  /*6e40*/  VIADD R2, R2, 0x8 ;  /* 0x0000000802027836 */ /* 0x000fce0000000000 */
.L_x_159:
        /* <DEDUP_REMOVED lines=18> */
.L_x_169:
        /* <DEDUP_REMOVED lines=11> */
.L_x_170:
        /* <DEDUP_REMOVED lines=10> */
.L_x_171:
        /* <DEDUP_REMOVED lines=10> */
.L_x_172:
[----:B------:R-:W-:-:S07]  /*7160*/  VIADD R2, R2, 0x4 ;  /* 0x0000000402027836 */ /* 0x000fce0000000000 */
.L_x_168:
        /* <DEDUP_REMOVED lines=8> */
[----:B------:R-:W-:Y:S01]  /*71f0*/  MOV R2, UR51 ;  /* 0x0000003300027c02 */ /* 0x000fe20008000f00 */
[----:B-1----:R-:W-:Y:S01]  /*7200*/  IMAD.U32 R4, RZ, RZ, UR4 ;  /* 0x00000004ff047e24 */ /* 0x002fe2000f8e00ff */
[----:B------:R-:W-:Y:S01]  /*7210*/  MOV R7, UR40 ;  /* 0x0000002800077c02 */ /* 0x000fe20008000f00 */
[----:B------:R-:W-:Y:S01]  /*7220*/  IMAD.U32 R5, RZ, RZ, UR5 ;  /* 0x00000005ff057e24 */ /* 0x000fe2000f8e00ff */
[----:B------:R-:W-:Y:S01]  /*7230*/  ISETP.NE.AND P0, PT, R2, 0x1, PT ;  /* 0x000000010200780c */ /* 0x000fe20003f05270 */
[----:B------:R-:W-:Y:S01]  /*7240*/  IMAD.U32 R6, RZ, RZ, UR38 ;  /* 0x00000026ff067e24 */ /* 0x000fe2000f8e00ff */
[----:B--2---:R1:W-:Y:S02]  /*7250*/  STL [R1], R0 ;  /* 0x0000000001007387 */ /* 0x0043e40000100800 */
[----:B01----:R-:W-:-:S09]  /*7260*/  P2R R0, PR, RZ, 0x1 ;  /* 0x00000001ff007803 */ /* 0x003fd20000000000 */
[----:B------:R-:W-:-:S07]  /*7270*/  LEPC R20, `(.L_x_173) ;  /* 0x000000001014794e */ /* 0x000fce0000000000 */
[----:B------:R-:W-:Y:S05]  /*7280*/  CALL.ABS.NOINC R8 ;  /* 0x0000000008007343 */ /* 0x000fea0003c00000 */
.L_x_173:
[----:B------:R-:W-:-:S13]  /*7290*/  ISETP.NE.AND P6, PT, R2, 0x1, PT ;  /* 0x000000010200780c */ /* 0x000fda0003fc5270 */
[----:B------:R-:W-:Y:S05]  /*72a0*/  @!P6 BRA `(.L_x_139) ;  /* 0x000000000068e947 */ /* 0x000fea0003800000 */
[----:B------:R-:W2:Y:S01]  /*72b0*/  LDG.E R0, desc[UR36][R16.64+0x4] ;  /* 0x0000042410007981 */ /* 0x000ea2000c1e1900 */
[----:B------:R-:W-:Y:S01]  /*72c0*/  MOV R2, 0x0 ;  /* 0x0000000000027802 */ /* 0x000fe20000000f00 */
[----:B------:R-:W0:Y:S01]  /*72d0*/  LDCU.64 UR4, c[0x4][0x18] ;  /* 0x01000300ff0477ac */ /* 0x000e220008000a00 */
[----:B------:R-:W-:Y:S01]  /*72e0*/  IMAD.U32 R18, RZ, RZ, UR51 ;  /* 0x00000033ff127e24 */ /* 0x000fe2000f8e00ff */
[----:B------:R-:W-:Y:S01]  /*72f0*/  MOV R6, UR38 ;  /* 0x0000002600067c02 */ /* 0x000fe20008000f00 */
[----:B------:R1:W3:Y:S01]  /*7300*/  LDC.64 R8, c[0x4][R2] ;  /* 0x0100000002087b82 */ /* 0x0002e20000000a00 */
[----:B------:R-:W-:Y:S02]  /*7310*/  IMAD.U32 R7, RZ, RZ, UR40 ;  /* 0x00000028ff077e24 */ /* 0x000fe4000f8e00ff */
[----:B------:R-:W-:Y:S01]  /*7320*/  ISETP.NE.AND P0, PT, R18, 0x2, PT ;  /* 0x000000021200780c */ /* 0x000fe20003f05270 */
[----:B0-----:R-:W-:Y:S02]  /*7330*/  IMAD.U32 R4, RZ, RZ, UR4 ;  /* 0x00000004ff047e24 */ /* 0x001fe4000f8e00ff */
[----:B------:R-:W-:Y:S01]  /*7340*/  IMAD.U32 R5, RZ, RZ, UR5 ;  /* 0x00000005ff057e24 */ /* 0x000fe2000f8e00ff */
[----:B--2---:R0:W-:Y:S02]  /*7350*/  STL [R1], R0 ;  /* 0x0000000001007387 */ /* 0x0041e40000100800 */
[----:B01-3--:R-:W-:-:S07]  /*7360*/  P2R R0, PR, RZ, 0x1 ;  /* 0x00000001ff007803 */ /* 0x00bfce0000000000 */
[----:B------:R-:W-:-:S07]  /*7370*/  LEPC R20, `(.L_x_174) ;  /* 0x000000001014794e */ /* 0x000fce0000000000 */
[----:B------:R-:W-:Y:S05]  /*7380*/  CALL.ABS.NOINC R8 ;  /* 0x0000000008007343 */ /* 0x000fea0003c00000 */
.L_x_174:
        /* <DEDUP_REMOVED lines=12> */
.L_x_139:
        /* <DEDUP_REMOVED lines=8> */
.L_x_137:
[----:B------:R-:W-:Y:S01]  /*74d0*/  ISETP.NE.AND P0, PT, R24, RZ, PT ;  /* 0x000000ff1800720c */ /* 0x000fe20003f05270 */
[----:B------:R-:W-:Y:S05]  /*74e0*/  WARPSYNC.ALL ;  /* 0x0000000000007948 */ /* 0x000fea0003800000 */
[----:B------:R-:W-:Y:S06]  /*74f0*/  BAR.SYNC.DEFER_BLOCKING 0x0 ;  /* 0x0000000000007b1d */ /* 0x000fec0000010000 */
[----:B------:R-:W-:Y:S04]  /*7500*/  BSSY.RECONVERGENT B0, `(.L_x_175) ;  /* 0x00000e1000007945 */ /* 0x000fe80003800200 */
[----:B------:R-:W-:Y:S05]  /*7510*/  @P0 BRA `(.L_x_176) ;  /* 0x0000000c007c0947 */ /* 0x000fea0003800000 */
[----:B------:R-:W0:Y:S01]  /*7520*/  S2UR UR5, SR_CgaCtaId ;  /* 0x00000000000579c3 */ /* 0x000e220000008800 */
[----:B------:R-:W-:Y:S02]  /*7530*/  UMOV UR4, 0x400 ;  /* 0x0000040000047882 */ /* 0x000fe40000000000 */
[----:B0-----:R-:W-:Y:S02]  /*7540*/  ULEA UR5, UR5, UR4, 0x18 ;  /* 0x0000000405057291 */ /* 0x001fe4000f8ec0ff */
[----:B------:R-:W0:Y:S07]  /*7550*/  LDCU UR4, c[0x0][0x3a4] ;  /* 0x00007480ff0477ac */ /* 0x000e2e0008000800 */
[----:B------:R-:W-:Y:S01]  /*7560*/  STS [UR5], RZ ;  /* 0x000000ffff007988 */ /* 0x000fe20008000805 */
[----:B0-----:R-:W-:-:S03]  /*7570*/  UISETP.GE.AND UP0, UPT, UR4, 0x1, UPT ;  /* 0x000000010400788c */ /* 0x001fc6000bf06270 */
[----:B------:R-:W-:-:S06]  /*7580*/  UMOV UR4, URZ ;  /* 0x000000ff00047c82 */ /* 0x000fcc0008000000 */
[----:B------:R-:W-:Y:S05]  /*7590*/  BRA.U !UP0, `(.L_x_177) ;  /* 0x0000000908b87547 */ /* 0x000fea000b800000 */
[----:B------:R-:W-:Y:S01]  /*75a0*/  UISETP.GE.U32.AND UP1, UPT, UR49, 0xf, UPT ;  /* 0x0000000f3100788c */ /* 0x000fe2000bf26070 */
[----:B------:R-:W-:Y:S01]  /*75b0*/  HFMA2 R0, -RZ, RZ, 0, 0 ;  /* 0x00000000ff007431 */ /* 0x000fe200000001ff */
[----:B------:R-:W-:-:S07]  /*75c0*/  UMOV UR4, URZ ;  /* 0x000000ff00047c82 */ /* 0x000fce0008000000 */
[----:B------:R-:W-:Y:S05]  /*75d0*/  BRA.U !UP1, `(.L_x_178) ;  /* 0x0000000509287547 */ /* 0x000fea000b800000 */
[----:B------:R-:W0:Y:S01]  /*75e0*/  LDC.64 R2, c[0x0][0x3a8] ;  /* 0x0000ea00ff027b82 */ /* 0x000e220000000a00 */
[----:B--2-4-:R-:W-:Y:S01]  /*75f0*/  IMAD.MOV.U32 R7, RZ, RZ, RZ ;  /* 0x000000ffff077224 */ /* 0x014fe200078e00ff */
[----:B------:R-:W-:-:S06]  /*7600*/  UMOV UR4, URZ ;  /* 0x000000ff00047c82 */ /* 0x000fcc0008000000 */
.L_x_179:
[----:B01-3-5:R-:W-:-:S05]  /*7610*/  IMAD.WIDE.U32 R4, R7, 0x4, R2 ;  /* 0x0000000407047825 */ /* 0x02bfca00078e0002 */
[----:B------:R-:W2:Y:S04]  /*7620*/  LDG.E R25, desc[UR36][R4.64] ;  /* 0x0000002404197981 */ /* 0x000ea8000c1e1900 */
[----:B------:R-:W3:Y:S04]  /*7630*/  LDG.E R21, desc[UR36][R4.64+0x4] ;  /* 0x0000042404157981 */ /* 0x000ee8000c1e1900 */
[----:B------:R-:W4:Y:S04]  /*7640*/  LDG.E R18, desc[UR36][R4.64+0x8] ;  /* 0x0000082404127981 */ /* 0x000f28000c1e1900 */
        /* <DEDUP_REMOVED lines=12> */
[----:B------:R0:W4:Y:S01]  /*7710*/  LDG.E R20, desc[UR36][R4.64+0x3c] ;  /* 0x00003c2404147981 */ /* 0x000122000c1e1900 */
[----:B------:R-:W-:Y:S01]  /*7720*/  VIADD R7, R7, 0x10 ;  /* 0x0000001007077836 */ /* 0x000fe20000000000 */
[----:B--2---:R-:W-:Y:S01]  /*7730*/  ISETP.GT.AND P0, PT, R25, RZ, PT ;  /* 0x000000ff1900720c */ /* 0x004fe20003f04270 */
[----:B------:R-:W-:Y:S01]  /*7740*/  IMAD.U32 R25, RZ, RZ, UR4 ;  /* 0x00000004ff197e24 */ /* 0x000fe2000f8e00ff */
[----:B---3--:R-:W-:-:S03]  /*7750*/  ISETP.GT.AND P1, PT, R21, RZ, PT ;  /* 0x000000ff1500720c */ /* 0x008fc60003f24270 */
[----:B------:R-:W-:-:S08]  /*7760*/  VIADD R21, R25, 0x1 ;  /* 0x0000000119157836 */ /* 0x000fd00000000000 */
[----:B------:R-:W-:Y:S02]  /*7770*/  @!P0 IADD3 R21, PT, PT, RZ, UR4, RZ ;  /* 0x00000004ff158c10 */ /* 0x000fe4000fffe0ff */
[----:B----4-:R-:W-:-:S03]  /*7780*/  ISETP.GT.AND P0, PT, R18, RZ, PT ;  /* 0x000000ff1200720c */ /* 0x010fc60003f04270 */
[----:B------:R-:W-:Y:S02]  /*7790*/  VIADD R18, R21, 0x1 ;  /* 0x0000000115127836 */ /* 0x000fe40000000000 */
[----:B------:R-:W-:Y:S01]  /*77a0*/  @!P1 IMAD.MOV R18, RZ, RZ, R21 ;  /* 0x000000ffff129224 */ /* 0x000fe200078e0215 */
[----:B------:R-:W-:-:S03]  /*77b0*/  ISETP.GT.AND P1, PT, R17, RZ, PT ;  /* 0x000000ff1100720c */ /* 0x000fc60003f24270 */
[----:B------:R-:W-:-:S04]  /*77c0*/  VIADD R17, R18, 0x1 ;  /* 0x0000000112117836 */ /* 0x000fc80000000000 */
[----:B------:R-:W-:Y:S02]  /*77d0*/  @!P0 IADD3 R17, PT, PT, R18, RZ, RZ ;  /* 0x000000ff12118210 */ /* 0x000fe40007ffe0ff */
[----:B------:R-:W-:-:S03]  /*77e0*/  ISETP.GT.AND P0, PT, R16, RZ, PT ;  /* 0x000000ff1000720c */ /* 0x000fc60003f04270 */
[----:B0-----:R-:W-:Y:S02]  /*77f0*/  VIADD R4, R17, 0x1 ;  /* 0x0000000111047836 */ /* 0x001fe40000000000 */
[----:B------:R-:W-:Y:S01]  /*7800*/  @!P1 IMAD.MOV R4, RZ, RZ, R17 ;  /* 0x000000ffff049224 */ /* 0x000fe200078e0211 */
[----:B------:R-:W-:-:S03]  /*7810*/  ISETP.GT.AND P1, PT, R15, RZ, PT ;  /* 0x000000ff0f00720c */ /* 0x000fc60003f24270 */
[----:B------:R-:W-:-:S04]  /*7820*/  VIADD R5, R4, 0x1 ;  /* 0x0000000104057836 */ /* 0x000fc80000000000 */
[----:B------:R-:W-:Y:S02]  /*7830*/  @!P0 IADD3 R5, PT, PT, R4, RZ, RZ ;  /* 0x000000ff04058210 */ /* 0x000fe40007ffe0ff */
[----:B------:R-:W-:-:S03]  /*7840*/  ISETP.GT.AND P0, PT, R14, RZ, PT ;  /* 0x000000ff0e00720c */ /* 0x000fc60003f04270 */
[----:B------:R-:W-:Y:S02]  /*7850*/  VIADD R4, R5, 0x1 ;  /* 0x0000000105047836 */ /* 0x000fe40000000000 */
        /* <DEDUP_REMOVED lines=28> */
[----:B------:R-:W-:-:S03]  /*7a20*/  ISETP.NE.AND P0, PT, R7, UR50, PT ;  /* 0x0000003207007c0c */ /* 0x000fc6000bf05270 */
[----:B------:R-:W-:Y:S02]  /*7a30*/  VIADD R0, R4, 0x1 ;  /* 0x0000000104007836 */ /* 0x000fe40000000000 */
[----:B------:R-:W-:-:S05]  /*7a40*/  @!P1 IMAD.MOV R0, RZ, RZ, R4 ;  /* 0x000000ffff009224 */ /* 0x000fca00078e0204 */
[----:B------:R-:W-:-:S03]  /*7a50*/  R2UR UR4, R0 ;  /* 0x00000000000472ca */ /* 0x000fc600000e0000 */
[----:B------:R-:W-:-:S12]  /*7a60*/  @P0 BRA `(.L_x_179) ;  /* 0xfffffff800e80947 */ /* 0x000fd8000383ffff */
[----:B------:R-:W-:-:S07]  /*7a70*/  MOV R0, UR50 ;  /* 0x0000003200007c02 */ /* 0x000fce0008000f00 */
.L_x_178:
[----:B------:R-:W-:-:S09]  /*7a80*/  UISETP.NE.AND UP1, UPT, UR48, URZ, UPT ;  /* 0x000000ff3000728c */ /* 0x000fd2000bf25270 */
[----:B------:R-:W-:Y:S05]  /*7a90*/  BRA.U !UP1, `(.L_x_180) ;  /* 0x0000000509707547 */ /* 0x000fea000b800000 */
[----:B------:R-:W-:Y:S02]  /*7aa0*/  UIADD3 UR6, UPT, UPT, UR48, -0x1, URZ ;  /* 0xffffffff30067890 */ /* 0x000fe4000fffe0ff */
[----:B------:R-:W-:Y:S02]  /*7ab0*/  UISETP.NE.AND UP2, UPT, UR47, URZ, UPT ;  /* 0x000000ff2f00728c */ /* 0x000fe4000bf45270 */
[----:B------:R-:W-:-:S09]  /*7ac0*/  UISETP.GE.U32.AND UP1, UPT, UR6, 0x7, UPT ;  /* 0x000000070600788c */ /* 0x000fd2000bf26070 */
[----:B------:R-:W-:Y:S05]  /*7ad0*/  BRA.U !UP1, `(.L_x_181) ;  /* 0x0000000109947547 */ /* 0x000fea000b800000 */
[----:B------:R-:W0:Y:S02]  /*7ae0*/  LDC.64 R2, c[0x0][0x3a8] ;  /* 0x0000ea00ff027b82 */ /* 0x000e240000000a00 */
[----:B0-----:R-:W-:-:S05]  /*7af0*/  IMAD.WIDE.U32 R2, R0, 0x4, R2 ;  /* 0x0000000400027825 */ /* 0x001fca00078e0002 */
[----:B----4-:R-:W4:Y:S04]  /*7b00*/  LDG.E R11, desc[UR36][R2.64] ;  /* 0x00000024020b7981 */ /* 0x010f28000c1e1900 */
[----:B-1----:R-:W4:Y:S04]  /*7b10*/  LDG.E R4, desc[UR36][R2.64+0x4] ;  /* 0x0000042402047981 */ /* 0x002f28000c1e1900 */
[----:B--23-5:R-:W2:Y:S04]  /*7b20*/  LDG.E R5, desc[UR36][R2.64+0x8] ;  /* 0x0000082402057981 */ /* 0x02cea8000c1e1900 */
[----:B------:R-:W3:Y:S04]  /*7b30*/  LDG.E R6, desc[UR36][R2.64+0xc] ;  /* 0x00000c2402067981 */ /* 0x000ee8000c1e1900 */
[----:B------:R-:W3:Y:S04]  /*7b40*/  LDG.E R7, desc[UR36][R2.64+0x10] ;  /* 0x0000102402077981 */ /* 0x000ee8000c1e1900 */
[----:B------:R-:W3:Y:S04]  /*7b50*/  LDG.E R8, desc[UR36][R2.64+0x14] ;  /* 0x0000142402087981 */ /* 0x000ee8000c1e1900 */
[----:B------:R-:W3:Y:S04]  /*7b60*/  LDG.E R9, desc[UR36][R2.64+0x18] ;  /* 0x0000182402097981 */ /* 0x000ee8000c1e1900 */
[----:B------:R0:W3:Y:S01]  /*7b70*/  LDG.E R10, desc[UR36][R2.64+0x1c] ;  /* 0x00001c24020a7981 */ /* 0x0000e2000c1e1900 */
[----:B------:R-:W-:Y:S01]  /*7b80*/  VIADD R0, R0, 0x8 ;  /* 0x0000000800007836 */ /* 0x000fe20000000000 */
[----:B----4-:R-:W-:Y:S01]  /*7b90*/  ISETP.GT.AND P0, PT, R11, RZ, PT ;  /* 0x000000ff0b00720c */ /* 0x010fe20003f04270 */
[----:B------:R-:W-:Y:S01]  /*7ba0*/  IMAD.U32 R11, RZ, RZ, UR4 ;  /* 0x00000004ff0b7e24 */ /* 0x000fe2000f8e00ff */
[----:B------:R-:W-:-:S03]  /*7bb0*/  ISETP.GT.AND P1, PT, R4, RZ, PT ;  /* 0x000000ff0400720c */ /* 0x000fc60003f24270 */
[----:B------:R-:W-:-:S08]  /*7bc0*/  VIADD R4, R11, 0x1 ;  /* 0x000000010b047836 */ /* 0x000fd00000000000 */
[----:B------:R-:W-:Y:S01]  /*7bd0*/  @!P0 IMAD R4, RZ, RZ, UR4 ;  /* 0x00000004ff048e24 */ /* 0x000fe2000f8e02ff */
[----:B--2---:R-:W-:-:S04]  /*7be0*/  ISETP.GT.AND P0, PT, R5, RZ, PT ;  /* 0x000000ff0500720c */ /* 0x004fc80003f04270 */
[----:B------:R-:W-:Y:S01]  /*7bf0*/  IADD3 R5, PT, PT, R4, 0x1, RZ ;  /* 0x0000000104057810 */ /* 0x000fe20007ffe0ff */
[----:B------:R-:W-:Y:S01]  /*7c00*/  @!P1 IMAD.MOV R5, RZ, RZ, R4 ;  /* 0x000000ffff059224 */ /* 0x000fe200078e0204 */
[----:B---3--:R-:W-:-:S03]  /*7c10*/  ISETP.GT.AND P1, PT, R6, RZ, PT ;  /* 0x000000ff0600720c */ /* 0x008fc60003f24270 */
[----:B------:R-:W-:-:S04]  /*7c20*/  VIADD R4, R5, 0x1 ;  /* 0x0000000105047836 */ /* 0x000fc80000000000 */
[----:B------:R-:W-:Y:S01]  /*7c30*/  @!P0 IMAD.MOV R4, RZ, RZ, R5 ;  /* 0x000000ffff048224 */ /* 0x000fe200078e0205 */
[----:B------:R-:W-:-:S04]  /*7c40*/  ISETP.GT.AND P0, PT, R7, RZ, PT ;  /* 0x000000ff0700720c */ /* 0x000fc80003f04270 */
[----:B0-----:R-:W-:Y:S01]  /*7c50*/  IADD3 R2, PT, PT, R4, 0x1, RZ ;  /* 0x0000000104027810 */ /* 0x001fe20007ffe0ff */
[----:B------:R-:W-:Y:S01]  /*7c60*/  @!P1 IMAD.MOV R2, RZ, RZ, R4 ;  /* 0x000000ffff029224 */ /* 0x000fe200078e0204 */
[----:B------:R-:W-:-:S03]  /*7c70*/  ISETP.GT.AND P1, PT, R8, RZ, PT ;  /* 0x000000ff0800720c */ /* 0x000fc60003f24270 */
[----:B------:R-:W-:-:S04]  /*7c80*/  VIADD R3, R2, 0x1 ;  /* 0x0000000102037836 */ /* 0x000fc80000000000 */
[----:B------:R-:W-:Y:S01]  /*7c90*/  @!P0 IMAD.MOV R3, RZ, RZ, R2 ;  /* 0x000000ffff038224 */ /* 0x000fe200078e0202 */
[----:B------:R-:W-:-:S04]  /*7ca0*/  ISETP.GT.AND P0, PT, R9, RZ, PT ;  /* 0x000000ff0900720c */ /* 0x000fc80003f04270 */
[----:B------:R-:W-:Y:S01]  /*7cb0*/  IADD3 R2, PT, PT, R3, 0x1, RZ ;  /* 0x0000000103027810 */ /* 0x000fe20007ffe0ff */
[----:B------:R-:W-:Y:S01]  /*7cc0*/  @!P1 IMAD.MOV R2, RZ, RZ, R3 ;  /* 0x000000ffff029224 */ /* 0x000fe200078e0203 */
[----:B------:R-:W-:-:S03]  /*7cd0*/  ISETP.GT.AND P1, PT, R10, RZ, PT ;  /* 0x000000ff0a00720c */ /* 0x000fc60003f24270 */
[----:B------:R-:W-:-:S04]  /*7ce0*/  VIADD R3, R2, 0x1 ;  /* 0x0000000102037836 */ /* 0x000fc80000000000 */
[----:B------:R-:W-:-:S05]  /*7cf0*/  @!P0 IMAD.MOV R3, RZ, RZ, R2 ;  /* 0x000000ffff038224 */ /* 0x000fca00078e0202 */
[----:B------:R-:W-:Y:S01]  /*7d00*/  IADD3 R2, PT, PT, R3, 0x1, RZ ;  /* 0x0000000103027810 */ /* 0x000fe20007ffe0ff */
[----:B------:R-:W-:-:S05]  /*7d10*/  @!P1 IMAD.MOV R2, RZ, RZ, R3 ;  /* 0x000000ffff029224 */ /* 0x000fca00078e0203 */
[----:B------:R-:W-:-:S15]  /*7d20*/  R2UR UR4, R2 ;  /* 0x00000000020472ca */ /* 0x000fde00000e0000 */
.L_x_181:
[----:B------:R-:W-:Y:S05]  /*7d30*/  BRA.U !UP2, `(.L_x_180) ;  /* 0x000000010ac87547 */ /* 0x000fea000b800000 */
[----:B------:R-:W-:Y:S02]  /*7d40*/  UIADD3 UR6, UPT, UPT, UR47, -0x1, URZ ;  /* 0xffffffff2f067890 */ /* 0x000fe4000fffe0ff */
[----:B------:R-:W-:Y:S02]  /*7d50*/  UISETP.NE.AND UP2, UPT, UR51, URZ, UPT ;  /* 0x000000ff3300728c */ /* 0x000fe4000bf45270 */
[----:B------:R-:W-:-:S09]  /*7d60*/  UISETP.GE.U32.AND UP1, UPT, UR6, 0x3, UPT ;  /* 0x000000030600788c */ /* 0x000fd2000bf26070 */
[----:B------:R-:W-:Y:S05]  /*7d70*/  BRA.U !UP1, `(.L_x_182) ;  /* 0x0000000109547547 */ /* 0x000fea000b800000 */
[----:B------:R-:W0:Y:S02]  /*7d80*/  LDC.64 R2, c[0x0][0x3a8] ;  /* 0x0000ea00ff027b82 */ /* 0x000e240000000a00 */
[----:B0-----:R-:W-:-:S05]  /*7d90*/  IMAD.WIDE.U32 R2, R0, 0x4, R2 ;  /* 0x0000000400027825 */ /* 0x001fca00078e0002 */
[----:B--2-4-:R-:W2:Y:S04]  /*7da0*/  LDG.E R7, desc[UR36][R2.64] ;  /* 0x0000002402077981 */ /* 0x014ea8000c1e1900 */
[----:B-1----:R-:W4:Y:S04]  /*7db0*/  LDG.E R4, desc[UR36][R2.64+0x4] ;  /* 0x0000042402047981 */ /* 0x002f28000c1e1900 */
[----:B---3-5:R-:W3:Y:S04]  /*7dc0*/  LDG.E R5, desc[UR36][R2.64+0x8] ;  /* 0x0000082402057981 */ /* 0x028ee8000c1e1900 */
[----:B------:R-:W3:Y:S01]  /*7dd0*/  LDG.E R6, desc[UR36][R2.64+0xc] ;  /* 0x00000c2402067981 */ /* 0x000ee2000c1e1900 */
[----:B------:R-:W-:-:S02]  /*7de0*/  IADD3 R0, PT, PT, R0, 0x4, RZ ;  /* 0x0000000400007810 */ /* 0x000fc40007ffe0ff */
[----:B--2---:R-:W-:Y:S01]  /*7df0*/  ISETP.GT.AND P0, PT, R7, RZ, PT ;  /* 0x000000ff0700720c */ /* 0x004fe20003f04270 */
[----:B------:R-:W-:Y:S01]  /*7e00*/  IMAD.U32 R7, RZ, RZ, UR4 ;  /* 0x00000004ff077e24 */ /* 0x000fe2000f8e00ff */
[----:B----4-:R-:W-:-:S04]  /*7e10*/  ISETP.GT.AND P1, PT, R4, RZ, PT ;  /* 0x000000ff0400720c */ /* 0x010fc80003f24270 */
[----:B------:R-:W-:-:S07]  /*7e20*/  IADD3 R4, PT, PT, R7, 0x1, RZ ;  /* 0x0000000107047810 */ /* 0x000fce0007ffe0ff */
[----:B------:R-:W-:Y:S01]  /*7e30*/  @!P0 IMAD R4, RZ, RZ, UR4 ;  /* 0x00000004ff048e24 */ /* 0x000fe2000f8e02ff */
[----:B---3--:R-:W-:-:S03]  /*7e40*/  ISETP.GT.AND P0, PT, R5, RZ, PT ;  /* 0x000000ff0500720c */ /* 0x008fc60003f04270 */
[----:B------:R-:W-:Y:S02]  /*7e50*/  VIADD R5, R4, 0x1 ;  /* 0x0000000104057836 */ /* 0x000fe40000000000 */
[----:B------:R-:W-:Y:S01]  /*7e60*/  @!P1 IMAD.MOV R5, RZ, RZ, R4 ;  /* 0x000000ffff059224 */ /* 0x000fe200078e0204 */
[----:B------:R-:W-:-:S04]  /*7e70*/  ISETP.GT.AND P1, PT, R6, RZ, PT ;  /* 0x000000ff0600720c */ /* 0x000fc80003f24270 */
[----:B------:R-:W-:-:S03]  /*7e80*/  IADD3 R4, PT, PT, R5, 0x1, RZ ;  /* 0x0000000105047810 */ /* 0x000fc60007ffe0ff */
[----:B------:R-:W-:-:S04]  /*7e90*/  @!P0 IMAD.MOV R4, RZ, RZ, R5 ;  /* 0x000000ffff048224 */ /* 0x000fc800078e0205 */
[----:B------:R-:W-:Y:S02]  /*7ea0*/  VIADD R2, R4, 0x1 ;  /* 0x0000000104027836 */ /* 0x000fe40000000000 */
[----:B------:R-:W-:-:S05]  /*7eb0*/  @!P1 IMAD.MOV R2, RZ, RZ, R4 ;  /* 0x000000ffff029224 */ /* 0x000fca00078e0204 */
[----:B------:R-:W-:-:S15]  /*7ec0*/  R2UR UR4, R2 ;  /* 0x00000000020472ca */ /* 0x000fde00000e0000 */
.L_x_182:
[----:B------:R-:W-:Y:S05]  /*7ed0*/  BRA.U !UP2, `(.L_x_180) ;  /* 0x000000010a607547 */ /* 0x000fea000b800000 */
[----:B------:R-:W0:Y:S02]  /*7ee0*/  LDC.64 R2, c[0x0][0x3a8] ;  /* 0x0000ea00ff027b82 */ /* 0x000e240000000a00 */
[----:B0-----:R-:W-:-:S05]  /*7ef0*/  IMAD.WIDE.U32 R2, R0, 0x4, R2 ;  /* 0x0000000400027825 */ /* 0x001fca00078e0002 */
[----:B------:R-:W2:Y:S01]  /*7f00*/  LDG.E R0, desc[UR36][R2.64] ;  /* 0x0000002402007981 */ /* 0x000ea2000c1e1900 */
[----:B------:R-:W-:Y:S01]  /*7f10*/  UISETP.NE.AND UP1, UPT, UR51, 0x1, UPT ;  /* 0x000000013300788c */ /* 0x000fe2000bf25270 */
[----:B--2---:R-:W-:Y:S01]  /*7f20*/  ISETP.GT.AND P0, PT, R0, RZ, PT ;  /* 0x000000ff0000720c */ /* 0x004fe20003f04270 */
[----:B------:R-:W-:-:S04]  /*7f30*/  IMAD.U32 R0, RZ, RZ, UR4 ;  /* 0x00000004ff007e24 */ /* 0x000fc8000f8e00ff */
[----:B------:R-:W-:-:S08]  /*7f40*/  VIADD R0, R0, 0x1 ;  /* 0x0000000100007836 */ /* 0x000fd00000000000 */
[----:B------:R-:W-:-:S05]  /*7f50*/  @!P0 IMAD R0, RZ, RZ, UR4 ;  /* 0x00000004ff008e24 */ /* 0x000fca000f8e02ff */
[----:B------:R-:W-:Y:S01]  /*7f60*/  R2UR UR4, R0 ;  /* 0x00000000000472ca */ /* 0x000fe200000e0000 */
[----:B------:R-:W-:-:S14]  /*7f70*/  BRA.U !UP1, `(.L_x_180) ;  /* 0x0000000109387547 */ /* 0x000fdc000b800000 */
[----:B------:R-:W-:Y:S01]  /*7f80*/  UISETP.NE.AND UP1, UPT, UR51, 0x2, UPT ;  /* 0x000000023300788c */ /* 0x000fe2000bf25270 */
[----:B------:R-:W2:Y:S05]  /*7f90*/  LDG.E R0, desc[UR36][R2.64+0x4] ;  /* 0x0000042402007981 */ /* 0x000eaa000c1e1900 */
[----:B------:R-:W-:-:S13]  /*7fa0*/  PLOP3.LUT P1, PT, PT, PT, UP1, 0x80, 0x8 ;  /* 0x000000000008781c */ /* 0x000fda0003f2f018 */
[----:B-1----:R-:W3:Y:S01]  /*7fb0*/  @P1 LDG.E R4, desc[UR36][R2.64+0x8] ;  /* 0x0000082402041981 */ /* 0x002ee2000c1e1900 */
[----:B--2---:R-:W-:Y:S02]  /*7fc0*/  ISETP.GT.AND P0, PT, R0, RZ, PT ;  /* 0x000000ff0000720c */ /* 0x004fe40003f04270 */
[----:B------:R-:W-:-:S05]  /*7fd0*/  MOV R0, UR4 ;  /* 0x0000000400007c02 */ /* 0x000fca0008000f00 */
[----:B------:R-:W-:-:S06]  /*7fe0*/  VIADD R0, R0, 0x1 ;  /* 0x0000000100007836 */ /* 0x000fcc0000000000 */
[----:B------:R-:W-:Y:S01]  /*7ff0*/  @!P0 IMAD R0, RZ, RZ, UR4 ;  /* 0x00000004ff008e24 */ /* 0x000fe2000f8e02ff */
[----:B---3--:R-:W-:-:S04]  /*8000*/  @P1 R2UR UR6, R4 ;  /* 0x00000000040612ca */ /* 0x008fc800000e0000 */
[----:B------:R-:W-:-:S09]  /*8010*/  R2UR UR4, R0 ;  /* 0x00000000000472ca */ /* 0x000fd200000e0000 */
[----:B------:R-:W-:-:S04]  /*8020*/  UISETP.GT.OR UP2, UPT, UR6, URZ, !UP1 ;  /* 0x000000ff0600728c */ /* 0x000fc8000cf44670 */
[----:B------:R-:W-:-:S07]  /*8030*/  @UP1 UIADD3 UR6, UPT, UPT, UR4, 0x1, URZ ;  /* 0x0000000104061890 */ /* 0x000fce000fffe0ff */
[----:B------:R-:W-:-:S07]  /*8040*/  @!UP2 UIADD3 UR6, UPT, UPT, UR4, URZ, URZ ;  /* 0x000000ff0406a290 */ /* 0x000fce000fffe0ff */
[----:B------:R-:W-:-:S05]  /*8050*/  @UP1 UMOV UR4, UR6 ;  /* 0x0000000600041c82 */ /* 0x000fca0008000000 */
.L_x_180:
[----:B------:R-:W-:-:S05]  /*8060*/  IMAD.U32 R0, RZ, RZ, UR4 ;  /* 0x00000004ff007e24 */ /* 0x000fca000f8e00ff */
[----:B------:R0:W-:Y:S02]  /*8070*/  STS [UR5], R0 ;  /* 0x00000000ff007988 */ /* 0x0001e40008000805 */
.L_x_177:
[----:B------:R-:W-:-:S13]  /*8080*/  ISETP.NE.AND P0, PT, RZ, UR4, PT ;  /* 0x00000004ff007c0c */ /* 0x000fda000bf05270 */
[----:B------:R-:W-:Y:S01]  /*8090*/  @!P0 STS [UR5+0x10], RZ ;  /* 0x000010ffff008988 */ /* 0x000fe20008000805 */
[----:B------:R-:W-:Y:S05]  /*80a0*/  @!P0 BRA `(.L_x_176) ;  /* 0x0000000000988947 */ /* 0x000fea0003800000 */
[----:B0-----:R-:W0:Y:S02]  /*80b0*/  LDS R0, [UR5+0x10] ;  /* 0x00001005ff007984 */ /* 0x001e240008000800 */
[----:B0-----:R-:W-:-:S13]  /*80c0*/  ISETP.NE.AND P0, PT, R0, RZ, PT ;  /* 0x000000ff0000720c */ /* 0x001fda0003f05270 */
[----:B------:R-:W-:Y:S05]  /*80d0*/  @!P0 BRA `(.L_x_176) ;  /* 0x00000000008c8947 */ /* 0x000fea0003800000 */
[----:B------:R-:W-:Y:S05]  /*80e0*/  BRA.U !UP0, `(.L_x_183) ;  /* 0x0000000108687547 */ /* 0x000fea000b800000 */
[----:B-12345:R-:W0:Y:S01]  /*80f0*/  LDC.64 R4, c[0x0][0x3a8] ;  /* 0x0000ea00ff047b82 */ /* 0x03ee220000000a00 */
[----:B------:R-:W-:Y:S01]  /*8100*/  HFMA2 R7, -RZ, RZ, 0, 0 ;  /* 0x00000000ff077431 */ /* 0x000fe200000001ff */
[----:B------:R-:W1:Y:S01]  /*8110*/  LDCU UR7, c[0x0][0x3a4] ;  /* 0x00007480ff0777ac */ /* 0x000e620008000800 */
[----:B------:R-:W-:-:S05]  /*8120*/  NOP ;  /* 0x0000000000007918 */ /* 0x000fca0000000000 */
.L_x_186:
[----:B0-----:R-:W-:-:S06]  /*8130*/  IMAD.WIDE.U32 R2, R7, 0x4, R4 ;  /* 0x0000000407027825 */ /* 0x001fcc00078e0004 */
[----:B------:R-:W2:Y:S02]  /*8140*/  LDG.E R2, desc[UR36][R2.64] ;  /* 0x0000002402027981 */ /* 0x000ea4000c1e1900 */
[----:B--2---:R-:W-:-:S13]  /*8150*/  ISETP.GE.AND P0, PT, R2, 0x1, PT ;  /* 0x000000010200780c */ /* 0x004fda0003f06270 */
[----:B------:R-:W-:Y:S05]  /*8160*/  @!P0 BRA `(.L_x_184) ;  /* 0x0000000000288947 */ /* 0x000fea0003800000 */
[----:B------:R-:W-:-:S05]  /*8170*/  IMAD.U32 R0, RZ, RZ, UR4 ;  /* 0x00000004ff007e24 */ /* 0x000fca000f8e00ff */
[----:B------:R-:W-:-:S13]  /*8180*/  ISETP.NE.AND P0, PT, R0, 0x1, PT ;  /* 0x000000010000780c */ /* 0x000fda0003f05270 */
[----:B------:R-:W-:Y:S05]  /*8190*/  @!P0 BRA `(.L_x_185) ;  /* 0x00000000002c8947 */ /* 0x000fea0003800000 */
[----:B------:R-:W0:Y:S01]  /*81a0*/  S2UR UR6, SR_CgaCtaId ;  /* 0x00000000000679c3 */ /* 0x000e220000008800 */
[----:B------:R-:W-:Y:S01]  /*81b0*/  UMOV UR5, 0x400 ;  /* 0x0000040000057882 */ /* 0x000fe20000000000 */
[----:B------:R-:W-:-:S04]  /*81c0*/  IMAD.U32 R0, RZ, RZ, UR4 ;  /* 0x00000004ff007e24 */ /* 0x000fc8000f8e00ff */
[----:B------:R-:W-:-:S05]  /*81d0*/  VIADD R0, R0, 0xffffffff ;  /* 0xffffffff00007836 */ /* 0x000fca0000000000 */
[----:B------:R-:W-:Y:S01]  /*81e0*/  R2UR UR4, R0 ;  /* 0x00000000000472ca */ /* 0x000fe200000e0000 */
[----:B0-----:R-:W-:-:S09]  /*81f0*/  ULEA UR5, UR6, UR5, 0x18 ;  /* 0x0000000506057291 */ /* 0x001fd2000f8ec0ff */
[----:B------:R0:W-:Y:S05]  /*8200*/  STS [UR5], R0 ;  /* 0x00000000ff007988 */ /* 0x0001ea0008000805 */
.L_x_184:
[----:B------:R-:W-:-:S04]  /*8210*/  IADD3 R7, PT, PT, R7, 0x1, RZ ;  /* 0x0000000107077810 */ /* 0x000fc80007ffe0ff */
[----:B-1----:R-:W-:-:S13]  /*8220*/  ISETP.NE.AND P0, PT, R7, UR7, PT ;  /* 0x0000000707007c0c */ /* 0x002fda000bf05270 */
[----:B------:R-:W-:Y:S05]  /*8230*/  @P0 BRA `(.L_x_186) ;  /* 0xfffffffc00bc0947 */ /* 0x000fea000383ffff */
[----:B------:R-:W-:Y:S05]  /*8240*/  BRA `(.L_x_183) ;  /* 0x0000000000107947 */ /* 0x000fea0003800000 */
.L_x_185:
[----:B------:R-:W0:Y:S01]  /*8250*/  S2UR UR5, SR_CgaCtaId ;  /* 0x00000000000579c3 */ /* 0x000e220000008800 */
[----:B------:R-:W-:Y:S02]  /*8260*/  UMOV UR4, 0x400 ;  /* 0x0000040000047882 */ /* 0x000fe40000000000 */
[----:B0-----:R-:W-:-:S09]  /*8270*/  ULEA UR4, UR5, UR4, 0x18 ;  /* 0x0000000405047291 */ /* 0x001fd2000f8ec0ff */
[----:B------:R0:W-:Y:S03]  /*8280*/  STS [UR4+0x4], R7 ;  /* 0x00000407ff007988 */ /* 0x0001e60008000804 */
.L_x_183:
[----:B------:R-:W1:Y:S01]  /*8290*/  S2UR UR5, SR_CgaCtaId ;  /* 0x00000000000579c3 */ /* 0x000e620000008800 */
[----:B------:R-:W-:-:S07]  /*82a0*/  UMOV UR4, 0x400 ;  /* 0x0000040000047882 */ /* 0x000fce0000000000 */
[----:B------:R-:W0:Y:S01]  /*82b0*/  LDC.64 R2, c[0x0][0x3a8] ;  /* 0x0000ea00ff027b82 */ /* 0x000e220000000a00 */
[----:B-1----:R-:W-:-:S09]  /*82c0*/  ULEA UR4, UR5, UR4, 0x18 ;  /* 0x0000000405047291 */ /* 0x002fd2000f8ec0ff */
[----:B--2345:R-:W0:Y:S02]  /*82d0*/  LDS R5, [UR4+0x4] ;  /* 0x00000404ff057984 */ /* 0x03ce240008000800 */
[----:B0-----:R-:W-:-:S06]  /*82e0*/  IMAD.WIDE R2, R5, 0x4, R2 ;  /* 0x0000000405027825 */ /* 0x001fcc00078e0202 */
[----:B------:R-:W2:Y:S04]  /*82f0*/  LDG.E R2, desc[UR36][R2.64] ;  /* 0x0000002402027981 */ /* 0x000ea8000c1e1900 */
[----:B--2---:R0:W-:Y:S02]  /*8300*/  STS [UR4+0x8], R2 ;  /* 0x00000802ff007988 */ /* 0x0041e40008000804 */
.L_x_176:
[----:B------:R-:W-:Y:S05]  /*8310*/  BSYNC.RECONVERGENT B0 ;  /* 0x0000000000007941 */ /* 0x000fea0003800200 */
.L_x_175:
[----:B------:R-:W1:Y:S08]  /*8320*/  S2UR UR4, SR_CgaCtaId ;  /* 0x00000000000479c3 */ /* 0x000e700000008800 */
[----:B------:R-:W-:Y:S06]  /*8330*/  BAR.SYNC.DEFER_BLOCKING 0x0 ;  /* 0x0000000000007b1d */ /* 0x000fec0000010000 */
[----:B------:R-:W-:-:S02]  /*8340*/  UMOV UR41, 0x400 ;  /* 0x0000040000297882 */ /* 0x000fc40000000000 */
[----:B-1----:R-:W-:-:S09]  /*8350*/  ULEA UR41, UR4, UR41, 0x18 ;  /* 0x0000002904297291 */ /* 0x002fd2000f8ec0ff */
[----:B0-----:R-:W0:Y:S02]  /*8360*/  LDS R0, [UR41+0x10] ;  /* 0x00001029ff007984 */ /* 0x001e240008000800 */
[----:B0-----:R-:W-:-:S13]  /*8370*/  ISETP.NE.AND P0, PT, R0, RZ, PT ;  /* 0x000000ff0000720c */ /* 0x001fda0003f05270 */
[----:B------:R-:W-:Y:S05]  /*8380*/  @!P0 EXIT ;  /* 0x000000000000894d */ /* 0x000fea0003800000 */
[----:B------:R-:W-:Y:S01]  /*8390*/  ISETP.NE.AND P1, PT, R23, RZ, PT ;  /* 0x000000ff1700720c */ /* 0x000fe20003f25270 */
[----:B------:R-:W-:-:S12]  /*83a0*/  BSSY.RECONVERGENT B6, `(.L_x_187) ;  /* 0x000000e000067945 */ /* 0x000fd80003800200 */
[----:B------:R-:W-:Y:S05]  /*83b0*/  @!P1 BRA `(.L_x_188) ;  /* 0x0000000000309947 */ /* 0x000fea0003800000 */
[----:B------:R-:W-:Y:S01]  /*83c0*/  LDS R2, [UR41+0x4] ;  /* 0x00000429ff027984 */ /* 0x000fe20008000800 */
[----:B------:R-:W-:Y:S01]  /*83d0*/  MOV R0, 0x0 ;  /* 0x0000000000007802 */ /* 0x000fe20000000f00 */
[----:B------:R-:W0:Y:S01]  /*83e0*/  LDCU.64 UR4, c[0x4][0x38] ;  /* 0x01000700ff0477ac */ /* 0x000e220008000a00 */
[----:B--2---:R-:W-:Y:S01]  /*83f0*/  IMAD.U32 R6, RZ, RZ, UR38 ;  /* 0x00000026ff067e24 */ /* 0x004fe2000f8e00ff */
[----:B------:R-:W1:Y:S01]  /*8400*/  LDS R3, [UR41+0x8] ;  /* 0x00000829ff037984 */ /* 0x000e620008000800 */
[----:B------:R2:W2:Y:S01]  /*8410*/  LDC.64 R8, c[0x4][R0] ;  /* 0x0100000000087b82 */ /* 0x0004a20000000a00 */
[----:B----4-:R-:W-:Y:S01]  /*8420*/  MOV R7, UR40 ;  /* 0x0000002800077c02 */ /* 0x010fe20008000f00 */
[----:B0-----:R-:W-:Y:S02]  /*8430*/  IMAD.U32 R4, RZ, RZ, UR4 ;  /* 0x00000004ff047e24 */ /* 0x001fe4000f8e00ff */
[----:B---3-5:R-:W-:Y:S01]  /*8440*/  IMAD.U32 R5, RZ, RZ, UR5 ;  /* 0x00000005ff057e24 */ /* 0x028fe2000f8e00ff */
[----:B-1----:R0:W-:Y:S06]  /*8450*/  STL.64 [R1], R2 ;  /* 0x0000000201007387 */ /* 0x0021ec0000100a00 */
[----:B------:R-:W-:-:S07]  /*8460*/  LEPC R20, `(.L_x_188) ;  /* 0x000000001014794e */ /* 0x000fce0000000000 */
[----:B0-2---:R-:W-:Y:S05]  /*8470*/  CALL.ABS.NOINC R8 ;  /* 0x0000000008007343 */ /* 0x005fea0003c00000 */
.L_x_188:
[----:B------:R-:W-:Y:S05]  /*8480*/  BSYNC.RECONVERGENT B6 ;  /* 0x0000000000067941 */ /* 0x000fea0003800200 */
.L_x_187:
[----:B--23--:R-:W0:Y:S02]  /*8490*/  LDC R17, c[0x0][0x3a0] ;  /* 0x0000e800ff117b82 */ /* 0x00ce240000000800 */
[----:B0-----:R-:W-:-:S13]  /*84a0*/  ISETP.GE.AND P0, PT, R24, R17, PT ;  /* 0x000000111800720c */ /* 0x001fda0003f06270 */
[----:B------:R-:W-:Y:S05]  /*84b0*/  @P0 BRA `(.L_x_189) ;  /* 0x0000000000500947 */ /* 0x000fea0003800000 */
[----:B------:R-:W0:Y:S01]  /*84c0*/  S2UR UR5, SR_CgaCtaId ;  /* 0x00000000000579c3 */ /* 0x000e220000008800 */
[----:B------:R-:W-:-:S07]  /*84d0*/  UMOV UR4, 0x400 ;  /* 0x0000040000047882 */ /* 0x000fce0000000000 */
[----:B----45:R-:W1:Y:S08]  /*84e0*/  LDC.64 R4, c[0x0][0x380] ;  /* 0x0000e000ff047b82 */ /* 0x030e700000000a00 */
[----:B------:R-:W2:Y:S01]  /*84f0*/  LDC.64 R6, c[0x0][0x388] ;  /* 0x0000e200ff067b82 */ /* 0x000ea20000000a00 */
[----:B0-----:R-:W-:-:S07]  /*8500*/  ULEA UR4, UR5, UR4, 0x18 ;  /* 0x0000000405047291 */ /* 0x001fce000f8ec0ff */
[----:B------:R-:W0:Y:S01]  /*8510*/  LDC.64 R2, c[0x0][0x398] ;  /* 0x0000e600ff027b82 */ /* 0x000e220000000a00 */
[----:B------:R-:W3:Y:S01]  /*8520*/  LDCU UR5, c[0x0][0x3a4] ;  /* 0x00007480ff0577ac */ /* 0x000ee20008000800 */
[----:B------:R-:W3:Y:S04]  /*8530*/  LDS R9, [UR4+0x4] ;  /* 0x00000404ff097984 */ /* 0x000ee80008000800 */
[----:B------:R-:W4:Y:S01]  /*8540*/  LDS R8, [UR4+0x8] ;  /* 0x00000804ff087984 */ /* 0x000f220008000800 */
[----:B0-----:R-:W-:-:S05]  /*8550*/  IMAD.WIDE.U32 R2, R24, 0x4, R2 ;  /* 0x0000000418027825 */ /* 0x001fca00078e0002 */
[----:B------:R-:W4:Y:S01]  /*8560*/  LDG.E R0, desc[UR36][R2.64] ;  /* 0x0000002402007981 */ /* 0x000f22000c1e1900 */
[----:B---3--:R-:W-:-:S04]  /*8570*/  IMAD R9, R24, UR5, R9 ;  /* 0x0000000518097c24 */ /* 0x008fc8000f8e0209 */
[----:B-1----:R-:W-:-:S04]  /*8580*/  IMAD.WIDE R4, R9, 0x4, R4 ;  /* 0x0000000409047825 */ /* 0x002fc800078e0204 */
[----:B--2---:R-:W-:Y:S02]  /*8590*/  IMAD.WIDE R6, R9, 0x4, R6 ;  /* 0x0000000409067825 */ /* 0x004fe400078e0206 */
[----:B------:R-:W2:Y:S04]  /*85a0*/  LDG.E R4, desc[UR36][R4.64] ;  /* 0x0000002404047981 */ /* 0x000ea8000c1e1900 */
[----:B------:R-:W3:Y:S01]  /*85b0*/  LDG.E R6, desc[UR36][R6.64] ;  /* 0x0000002406067981 */ /* 0x000ee2000c1e1900 */
[----:B--2---:R-:W-:-:S05]  /*85c0*/  VIMNMX R9, PT, PT, RZ, R4, !PT ;  /* 0x00000004ff097248 */ /* 0x004fca0007fe0100 */
[----:B---3--:R-:W-:-:S04]  /*85d0*/  IMAD.IADD R9, R6, 0x1, -R9 ;  /* 0x0000000106097824 */ /* 0x008fc800078e0a09 */
[----:B----4-:R-:W-:-:S05]  /*85e0*/  IMAD R9, R9, R8, R0 ;  /* 0x0000000809097224 */ /* 0x010fca00078e0200 */
[----:B------:R0:W-:Y:S02]  /*85f0*/  STG.E desc[UR36][R2.64], R9 ;  /* 0x0000000902007986 */ /* 0x0001e4000c101924 */
.L_x_189:
[----:B------:R-:W-:Y:S01]  /*8600*/  ISETP.NE.AND P0, PT, R23, RZ, PT ;  /* 0x000000ff1700720c */ /* 0x000fe20003f05270 */
[----:B------:R-:W-:Y:S05]  /*8610*/  WARPSYNC.ALL ;  /* 0x0000000000007948 */ /* 0x000fea0003800000 */
[----:B------:R-:W-:Y:S06]  /*8620*/  BAR.SYNC.DEFER_BLOCKING 0x0 ;  /* 0x0000000000007b1d */ /* 0x000fec0000010000 */
[----:B------:R-:W-:Y:S04]  /*8630*/  BSSY.RECONVERGENT B7, `(.L_x_190) ;  /* 0x0000181000077945 */ /* 0x000fe80003800200 */
[----:B------:R-:W-:Y:S05]  /*8640*/  @!P0 BRA `(.L_x_191) ;  /* 0x0000001400fc8947 */ /* 0x000fea0003800000 */
[----:B0-----:R-:W-:Y:S01]  /*8650*/  MOV R2, 0x0 ;  /* 0x0000000000027802 */ /* 0x001fe20000000f00 */
[----:B------:R-:W0:Y:S01]  /*8660*/  LDCU.64 UR4, c[0x4][0x40] ;  /* 0x01000800ff0477ac */ /* 0x000e220008000a00 */
[----:B------:R-:W-:Y:S02]  /*8670*/  ISETP.GE.AND P0, PT, R17, 0x1, PT ;  /* 0x000000011100780c */ /* 0x000fe40003f06270 */
[----:B----4-:R-:W-:Y:S02]  /*8680*/  CS2R R6, SRZ ;  /* 0x0000000000067805 */ /* 0x010fe4000001ff00 */
[----:B------:R-:W1:Y:S01]  /*8690*/  LDC.64 R2, c[0x4][R2] ;  /* 0x0100000002027b82 */ /* 0x000e620000000a00 */
[----:B------:R-:W-:Y:S01]  /*86a0*/  P2R R0, PR, RZ, 0x1 ;  /* 0x00000001ff007803 */ /* 0x000fe20000000000 */
[----:B0-----:R-:W-:Y:S02]  /*86b0*/  IMAD.U32 R4, RZ, RZ, UR4 ;  /* 0x00000004ff047e24 */ /* 0x001fe4000f8e00ff */
[----:B-----5:R-:W-:-:S07]  /*86c0*/  IMAD.U32 R5, RZ, RZ, UR5 ;  /* 0x00000005ff057e24 */ /* 0x020fce000f8e00ff */
[----:B------:R-:W-:-:S07]  /*86d0*/  LEPC R20, `(.L_x_192) ;  /* 0x000000001014794e */ /* 0x000fce0000000000 */
[----:B-1----:R-:W-:Y:S05]  /*86e0*/  CALL.ABS.NOINC R2 ;  /* 0x0000000002007343 */ /* 0x002fea0003c00000 */
.L_x_192:
[----:B------:R-:W-:-:S13]  /*86f0*/  ISETP.GE.AND P6, PT, R17, 0x1, PT ;  /* 0x000000011100780c */ /* 0x000fda0003fc6270 */
[----:B------:R-:W-:Y:S05]  /*8700*/  @!P6 BRA `(.L_x_193) ;  /* 0x0000001400ace947 */ /* 0x000fea0003800000 */
[----:B------:R-:W0:Y:S01]  /*8710*/  LDCU UR4, c[0x0][0x3a0] ;  /* 0x00007400ff0477ac */ /* 0x000e220008000800 */
[----:B------:R-:W-:Y:S01]  /*8720*/  HFMA2 R2, -RZ, RZ, 0, 0 ;  /* 0x00000000ff027431 */ /* 0x000fe200000001ff */
[----:B0-----:R-:W-:-:S09]  /*8730*/  UISETP.GE.U32.AND UP0, UPT, UR4, 0x10, UPT ;  /* 0x000000100400788c */ /* 0x001fd2000bf06070 */
[----:B------:R-:W-:Y:S05]  /*8740*/  BRA.U !UP0, `(.L_x_194) ;  /* 0x0000000908b47547 */ /* 0x000fea000b800000 */
[----:B------:R-:W-:Y:S01]  /*8750*/  BSSY.RECONVERGENT B6, `(.L_x_195) ;  /* 0x00000ab000067945 */ /* 0x000fe20003800200 */
[----:B------:R-:W-:-:S07]  /*8760*/  IMAD.MOV.U32 R2, RZ, RZ, RZ ;  /* 0x000000ffff027224 */ /* 0x000fce00078e00ff */
.L_x_212:
        /* <DEDUP_REMOVED lines=16> */
.L_x_196:
        /* <DEDUP_REMOVED lines=11> */
.L_x_197:
        /* <DEDUP_REMOVED lines=10> */
.L_x_198:
        /* <DEDUP_REMOVED lines=10> */
.L_x_199:
        /* <DEDUP_REMOVED lines=10> */
.L_x_200:
        /* <DEDUP_REMOVED lines=10> */
.L_x_201:
        /* <DEDUP_REMOVED lines=10> */
.L_x_202:
        /* <DEDUP_REMOVED lines=10> */
.L_x_203:
        /* <DEDUP_REMOVED lines=10> */
.L_x_204:
        /* <DEDUP_REMOVED lines=10> */
.L_x_205:
[----:B------:R-:W2:Y:S01]  /*8e20*/  LDG.E R0, desc[UR36][R28.64+0x28] ;  /* 0x000028241c007981 */ /* 0x000ea2000c1e1900 */
[----:B------:R0:W1:Y:S01]  /*8e30*/  LDC.64 R8, c[0x4][R16] ;  /* 0x0100000010087b82 */ /* 0x0000620000000a00 */
[----:B------:R-:W3:Y:S01]  /*8e40*/  LDCU.64 UR4, c[0x4][0x48] ;  /* 0x01000900ff0477ac */ /* 0x000ee20008000a00 */
[----:B------:R-:W-:Y:S01]  /*8e50*/  IMAD.U32 R6, RZ, RZ, UR38 ;  /* 0x00000026ff067e24 */ /* 0x000fe2000f8e00ff */
[----:B------:R-:W-:Y:S02]  /*8e60*/  MOV R7, UR40 ;  /* 0x0000002800077c02 */ /* 0x000fe40008000f00 */
[----:B---3--:R-:W-:Y:S01]  /*8e70*/  MOV R4, UR4 ;  /* 0x0000000400047c02 */ /* 0x008fe20008000f00 */
[----:B------:R-:W-:Y:S01]  /*8e80*/  IMAD.U32 R5, RZ, RZ, UR5 ;  /* 0x00000005ff057e24 */ /* 0x000fe2000f8e00ff */
[----:B-12---:R0:W-:Y:S06]  /*8e90*/  STL [R1], R0 ;  /* 0x0000000001007387 */ /* 0x0061ec0000100800 */
[----:B------:R-:W-:-:S07]  /*8ea0*/  LEPC R20, `(.L_x_206) ;  /* 0x000000001014794e */ /* 0x000fce0000000000 */
[----:B0-----:R-:W-:Y:S05]  /*8eb0*/  CALL.ABS.NOINC R8 ;  /* 0x0000000008007343 */ /* 0x001fea0003c00000 */
.L_x_206:
        /* <DEDUP_REMOVED lines=10> */
.L_x_207:
        /* <DEDUP_REMOVED lines=10> */
.L_x_208:
        /* <DEDUP_REMOVED lines=10> */
.L_x_209:
        /* <DEDUP_REMOVED lines=10> */
.L_x_210:
        /* <DEDUP_REMOVED lines=10> */
.L_x_211:
[----:B------:R-:W-:-:S13]  /*91e0*/  ISETP.NE.AND P6, PT, R17, RZ, PT ;  /* 0x000000ff1100720c */ /* 0x000fda0003fc5270 */
[----:B------:R-:W-:Y:S05]  /*91f0*/  @P6 BRA `(.L_x_212) ;  /* 0xfffffff4005c6947 */ /* 0x000fea000383ffff */
[----:B------:R-:W-:Y:S05]  /*9200*/  BSYNC.RECONVERGENT B6 ;  /* 0x0000000000067941 */ /* 0x000fea0003800200 */
.L_x_195:
[----:B------:R-:W-:-:S07]  /*9210*/  MOV R2, UR52 ;  /* 0x0000003400027c02 */ /* 0x000fce0008000f00 */
.L_x_194:
        /* <DEDUP_REMOVED lines=18> */
.L_x_214:
        /* <DEDUP_REMOVED lines=11> */
.L_x_215:
        /* <DEDUP_REMOVED lines=10> */
.L_x_216:
        /* <DEDUP_REMOVED lines=10> */
.L_x_217:
        /* <DEDUP_REMOVED lines=10> */
.L_x_218:
        /* <DEDUP_REMOVED lines=10> */
.L_x_219:
        /* <DEDUP_REMOVED lines=10> */
.L_x_220:
        /* <DEDUP_REMOVED lines=10> */
.L_x_221:
[----:B------:R-:W-:-:S07]  /*97b0*/  IADD3 R2, PT, PT, R2, 0x8, RZ ;  /* 0x0000000802027810 */ /* 0x000fce0007ffe0ff */
.L_x_213:
        /* <DEDUP_REMOVED lines=18> */
.L_x_223:
        /* <DEDUP_REMOVED lines=11> */
.L_x_224:
        /* <DEDUP_REMOVED lines=10> */
.L_x_225:
        /* <DEDUP_REMOVED lines=10> */
.L_x_226:
[----:B------:R-:W-:-:S07]  /*9ad0*/  VIADD R2, R2, 0x4 ;  /* 0x0000000402027836 */ /* 0x000fce0000000000 */
.L_x_222:
        /* <DEDUP_REMOVED lines=18> */
.L_x_227:
        /* <DEDUP_REMOVED lines=9> */
[----:B------:R-:W-:Y:S02]  /*9c90*/  ISETP.NE.AND P0, PT, R18, 0x2, PT ;  /* 0x000000021200780c */ /* 0x000fe40003f05270 */
[----:B0-----:R-:W-:Y:S01]  /*9ca0*/  MOV R4, UR4 ;  /* 0x0000000400047c02 */ /* 0x001fe20008000f00 */
[----:B------:R-:W-:Y:S01]  /*9cb0*/  IMAD.U32 R5, RZ, RZ, UR5 ;  /* 0x00000005ff057e24 */ /* 0x000fe2000f8e00ff */
[----:B--2---:R0:W-:Y:S02]  /*9cc0*/  STL [R1], R0 ;  /* 0x0000000001007387 */ /* 0x0041e40000100800 */
[----:B01-3--:R-:W-:-:S07]  /*9cd0*/  P2R R0, PR, RZ, 0x1 ;  /* 0x00000001ff007803 */ /* 0x00bfce0000000000 */
[----:B------:R-:W-:-:S07]  /*9ce0*/  LEPC R20, `(.L_x_228) ;  /* 0x000000001014794e */ /* 0x000fce0000000000 */
[----:B------:R-:W-:Y:S05]  /*9cf0*/  CALL.ABS.NOINC R8 ;  /* 0x0000000008007343 */ /* 0x000fea0003c00000 */
.L_x_228:
        /* <DEDUP_REMOVED lines=12> */
.L_x_193:
[----:B------:R-:W-:Y:S01]  /*9dc0*/  MOV R0, 0x0 ;  /* 0x0000000000007802 */ /* 0x000fe20000000f00 */
[----:B------:R-:W0:Y:S01]  /*9dd0*/  LDCU.64 UR4, c[0x4][0x20] ;  /* 0x01000400ff0477ac */ /* 0x000e220008000a00 */
[----:B------:R-:W-:Y:S02]  /*9de0*/  CS2R R6, SRZ ;  /* 0x0000000000067805 */ /* 0x000fe4000001ff00 */
[----:B------:R1:W2:Y:S01]  /*9df0*/  LDC.64 R2, c[0x4][R0] ;  /* 0x0100000000027b82 */ /* 0x0002a20000000a00 */
[----:B0-----:R-:W-:Y:S01]  /*9e00*/  IMAD.U32 R4, RZ, RZ, UR4 ;  /* 0x00000004ff047e24 */ /* 0x001fe2000f8e00ff */
[----:B-1----:R-:W-:-:S07]  /*9e10*/  MOV R5, UR5 ;  /* 0x0000000500057c02 */ /* 0x002fce0008000f00 */
[----:B------:R-:W-:-:S07]  /*9e20*/  LEPC R20, `(.L_x_191) ;  /* 0x000000001014794e */ /* 0x000fce0000000000 */
[----:B--2---:R-:W-:Y:S05]  /*9e30*/  CALL.ABS.NOINC R2 ;  /* 0x0000000002007343 */ /* 0x004fea0003c00000 */
.L_x_191:
[----:B------:R-:W-:Y:S05]  /*9e40*/  BSYNC.RECONVERGENT B7 ;  /* 0x0000000000077941 */ /* 0x000fea0003800200 */
.L_x_190:
[----:B------:R-:W1:Y:S01]  /*9e50*/  S2UR UR5, SR_CgaCtaId ;  /* 0x00000000000579c3 */ /* 0x000e620000008800 */
[----:B------:R-:W-:Y:S02]  /*9e60*/  UMOV UR4, 0x400 ;  /* 0x0000040000047882 */ /* 0x000fe40000000000 */
[----:B-1----:R-:W-:-:S09]  /*9e70*/  ULEA UR4, UR5, UR4, 0x18 ;  /* 0x0000000405047291 */ /* 0x002fd2000f8ec0ff */
[----:B------:R-:W1:Y:S04]  /*9e80*/  LDS R0, [UR4+0x10] ;  /* 0x00001004ff007984 */ /* 0x000e680008000800 */
[----:B0-----:R-:W0:Y:S01]  /*9e90*/  LDS R9, [UR4+0xc] ;  /* 0x00000c04ff097984 */ /* 0x001e220008000800 */
[----:B-1----:R-:W-:Y:S01]  /*9ea0*/  ISETP.NE.AND P0, PT, R0, RZ, PT ;  /* 0x000000ff0000720c */ /* 0x002fe20003f05270 */
[----:B0-----:R-:W-:-:S05]  /*9eb0*/  VIADD R9, R9, 0x1 ;  /* 0x0000000109097836 */ /* 0x001fca0000000000 */
[----:B------:R0:W-:Y:S07]  /*9ec0*/  STS [UR4+0xc], R9 ;  /* 0x00000c09ff007988 */ /* 0x0001ee0008000804 */
[----:B------:R-:W-:Y:S05]  /*9ed0*/  @P0 BRA `(.L_x_229) ;  /* 0xffffff6000f00947 */ /* 0x000fea000383ffff */
[----:B------:R-:W-:Y:S05]  /*9ee0*/  EXIT ;  /* 0x000000000000794d */ /* 0x000fea0003800000 */
.L_x_230:
[----:B------:R-:W-:-:S00]  /*9ef0*/  BRA `(.L_x_230) ;  /* 0xfffffffc00fc7947 */ /* 0x000fc0000383ffff */
[----:B------:R-:W-:-:S00]  /*9f00*/  NOP ;  /* 0x0000000000007918 */ /* 0x000fc00000000000 */
[----:B------:R-:W-:-:S00]  /*9f10*/  NOP ;  /* 0x0000000000007918 */ /* 0x000fc00000000000 */
[----:B------:R-:W-:-:S00]  /*9f20*/  NOP ;  /* 0x0000000000007918 */ /* 0x000fc00000000000 */
[----:B------:R-:W-:-:S00]  /*9f30*/  NOP ;  /* 0x0000000000007918 */ /* 0x000fc00000000000 */
[----:B------:R-:W-:-:S00]  /*9f40*/  NOP ;  /* 0x0000000000007918 */ /* 0x000fc00000000000 */
[----:B------:R-:W-:-:S00]  /*9f50*/  NOP ;  /* 0x0000000000007918 */ /* 0x000fc00000000000 */
[----:B------:R-:W-:-:S00]  /*9f60*/  NOP ;  /* 0x0000000000007918 */ /* 0x000fc00000000000 */
[----:B------:R-:W-:-:S00]  /*9f70*/  NOP ;  /* 0x0000000000007918 */ /* 0x000fc00000000000 */
.L_x_231:


//--------------------- .nv.global.init           --------------------------
	.section	.nv.global.init,"aw",@progbits
.nv.global.init:
	.type		$str$3,@object
	.size		$str$3,($str$8 - $str$3)
$str$3:
        /*0000*/ 	.byte	0x0a, 0x00
	.type		$str$8,@object
	.size		$str$8,($str$7 - $str$8)
$str$8:
        /*0002*/ 	.byte	0x25, 0x64, 0x20, 0x00
	.type		$str$7,@object
	.size		$str$7,($str$4 - $str$7)
$str$7:
        /*0006*/ 	.byte	0x6d, 0x75, 0x3a, 0x0a, 0x00
	.type		$str$4,@object
	.size		$str$4,($str$2 - $str$4)
$str$4:
        /*000b*/ 	.byte	0x79, 0x23, 0x32, 0x3a, 0x0a, 0x00
	.type		$str$2,@object
	.size		$str$2,($str$1 - $str$2)
$str$2:
        /*0011*/ 	.byte	0x25, 0x31, 0x30, 0x64, 0x20, 0x00
	.type		$str$1,@object
	.size		$str$1,($str$5 - $str$1)
$str$1:
        /*0017*/ 	.byte	0x79, 0x23, 0x31, 0x3a, 0x0a, 0x00
	.type		$str$5,@object
	.size		$str$5,($str$6 - $str$5)
$str$5:
        /*001d*/ 	.byte	0x79, 0x23, 0x33, 0x3a, 0x0a, 0x00
	.type		$str$6,@object
	.size		$str$6,($str - $str$6)
$str$6:
        /*0023*/ 	.byte	0x66, 0x69, 0x72, 0x65, 0x20, 0x25, 0x64, 0x20, 0x69, 0x6e, 0x20, 0x25, 0x64, 0x20, 0x63, 0x6f
        /*0033*/ 	.byte	0x70, 0x69, 0x65, 0x73, 0x0a, 0x00
	.type		$str,@object
	.size		$str,(.L_0 - $str)
$str:
        /*0039*/ 	.byte	0x73, 0x6e, 0x2d, 0x76, 0x6d, 0x20, 0x73, 0x74, 0x65, 0x70, 0x20, 0x6a, 0x3d, 0x25, 0x64, 0x2c
        /*0049*/ 	.byte	0x20, 0x6b, 0x3d, 0x25, 0x64, 0x0a, 0x00
.L_0:


//--------------------- .nv.shared._Z9sn_vm_gpuPiS_S_S_iiS_i --------------------------
	.section	.nv.shared._Z9sn_vm_gpuPiS_S_S_iiS_i,"aw",@nobits
	.sectionflags	@""
	.align	4
.nv.shared._Z9sn_vm_gpuPiS_S_S_iiS_i:
	.zero		1044


//--------------------- .nv.shared.reserved.0     --------------------------
	.section	.nv.shared.reserved.0,"aw",@nobits
	.weak		__nv_reservedSMEM_offset_0_alias
	.size		__nv_reservedSMEM_offset_0_alias, 0, 64
	.other		__nv_reservedSMEM_offset_0_alias,@"STO_CUDA_RESERVED_SHARED STV_DEFAULT"
__nv_reservedSMEM_offset_0_alias:
	.zero		0
	.zero		64


//--------------------- .nv.constant0._Z9sn_vm_gpuPiS_S_S_iiS_i --------------------------
	.section	.nv.constant0._Z9sn_vm_gpuPiS_S_S_iiS_i,"a",@progbits
	.sectionflags	@""
	.align	4
.nv.constant0._Z9sn_vm_gpuPiS_S_S_iiS_i:
	.zero		948


//--------------------- SYMBOLS --------------------------

	.type		.nv.reservedSmem.offset0,@object
	.size		.nv.reservedSmem.offset0,0x4
	.type		.nv.reservedSmem.cap,@object
	.size		.nv.reservedSmem.cap,0x4
	.type		vprintf,@function
